	.target	sm_90a

	.elftype	@"ET_EXEC"


//--------------------- .note.nv.tkinfo           --------------------------
	.section	.note.nv.tkinfo,"",@"SHT_NOTE"
	.sectionflags	@"SHF_NOTE_NV_TKINFO"
	.tkinfo
        /*0018*/ 	.word	0x00000002
        /*0030*/ 	.string	""
        /*0030*/ 	.string	"ptxas"
        /*0030*/ 	.string	"Cuda compilation tools, release 13.0, V13.0.88"
        /*0030*/ 	.string	"Build cuda_13.0.r13.0/compiler.36424714_0"
        /*0030*/ 	.string	"-arch sm_90a -m 64 "



//--------------------- .note.nv.cuinfo           --------------------------
	.section	.note.nv.cuinfo,"",@"SHT_NOTE"
	.sectionflags	@"SHF_NOTE_NV_CUINFO"
        /*0018*/ 	.short	0x0002
        /*001a*/ 	.short	0x005a
        /*001c*/ 	.short	0x0082
	.zero		2


//--------------------- .nv.info                  --------------------------
	.section	.nv.info,"",@"SHT_CUDA_INFO"
	.align	4


	//----- nvinfo : EIATTR_REGCOUNT
	.align		4
        /*0000*/ 	.byte	0x04, 0x2f
        /*0002*/ 	.short	(.L_12 - .L_11)
	.align		4
.L_11:
        /*0004*/ 	.word	index@(_ZN7cutlass13device_kernelINS_4gemm6kernel13GemmUniversalIN4cute5tupleIJiiiiEEENS1_10collective13CollectiveMmaINS1_37MainloopSm90TmaGmmaWarpSpecializedFP8ILi11ENS5_IJNS4_1CILi1EEENSA_ILi4EEESB_EEENS1_32KernelTmaWarpSpecializedPingpongEEENS5_IJNSA_ILi64EEENSA_ILi256EEESG_EEENS_12float_e5m2_tENS5_IJlSB_lEEESJ_SK_NS4_8TiledMMAINS4_8MMA_AtomIJNS4_4SM904GMMA31MMA_64x256x32_F32E5M2E5M2_SS_TNILNSO_7ScaleInE1ELSQ_1EEEEEENS4_6LayoutINS5_IJSB_SB_SB_EEENS5_IJNSA_ILi0EEESV_SV_EEEEENS5_IJNS4_10UnderscoreESY_SY_EEEEENS4_23SM90_TMA_LOAD_MULTICASTENS4_14ComposedLayoutINS4_7SwizzleILi2ELi4ELi3EEENS4_18smem_ptr_flag_bitsILi8EEENST_INS5_IJNSA_ILi8EEESG_EEENS5_IJSG_SB_EEEEEEEvNS4_8identityENS4_13SM90_TMA_LOADES1B_vS1C_EENS_8epilogue10collective6detail29Sm90TmaWarpSpecializedAdapterINS1G_15DefaultEpilogueISJ_SK_SK_NS1F_6thread17LinearCombinationISJ_Li1EffLNS1K_9ScaleType4KindE0ELNS_15FloatRoundStyleE2ESJ_EENS1_15EpilogueDefaultEEEEEvvEEEEvNT_6ParamsE)
        /*0008*/ 	.word	0x000000a8


	//----- nvinfo : EIATTR_FRAME_SIZE
	.align		4
.L_12:
        /*000c*/ 	.byte	0x04, 0x11
        /*000e*/ 	.short	(.L_14 - .L_13)
	.align		4
.L_13:
        /*0010*/ 	.word	index@(_ZN7cutlass13device_kernelINS_4gemm6kernel13GemmUniversalIN4cute5tupleIJiiiiEEENS1_10collective13CollectiveMmaINS1_37MainloopSm90TmaGmmaWarpSpecializedFP8ILi11ENS5_IJNS4_1CILi1EEENSA_ILi4EEESB_EEENS1_32KernelTmaWarpSpecializedPingpongEEENS5_IJNSA_ILi64EEENSA_ILi256EEESG_EEENS_12float_e5m2_tENS5_IJlSB_lEEESJ_SK_NS4_8TiledMMAINS4_8MMA_AtomIJNS4_4SM904GMMA31MMA_64x256x32_F32E5M2E5M2_SS_TNILNSO_7ScaleInE1ELSQ_1EEEEEENS4_6LayoutINS5_IJSB_SB_SB_EEENS5_IJNSA_ILi0EEESV_SV_EEEEENS5_IJNS4_10UnderscoreESY_SY_EEEEENS4_23SM90_TMA_LOAD_MULTICASTENS4_14ComposedLayoutINS4_7SwizzleILi2ELi4ELi3EEENS4_18smem_ptr_flag_bitsILi8EEENST_INS5_IJNSA_ILi8EEESG_EEENS5_IJSG_SB_EEEEEEEvNS4_8identityENS4_13SM90_TMA_LOADES1B_vS1C_EENS_8epilogue10collective6detail29Sm90TmaWarpSpecializedAdapterINS1G_15DefaultEpilogueISJ_SK_SK_NS1F_6thread17LinearCombinationISJ_Li1EffLNS1K_9ScaleType4KindE0ELNS_15FloatRoundStyleE2ESJ_EENS1_15EpilogueDefaultEEEEEvvEEEEvNT_6ParamsE)
        /*0014*/ 	.word	0x00000118


	//----- nvinfo : EIATTR_MIN_STACK_SIZE
	.align		4
.L_14:
        /*0018*/ 	.byte	0x04, 0x12
        /*001a*/ 	.short	(.L_16 - .L_15)
	.align		4
.L_15:
        /*001c*/ 	.word	index@(_ZN7cutlass13device_kernelINS_4gemm6kernel13GemmUniversalIN4cute5tupleIJiiiiEEENS1_10collective13CollectiveMmaINS1_37MainloopSm90TmaGmmaWarpSpecializedFP8ILi11ENS5_IJNS4_1CILi1EEENSA_ILi4EEESB_EEENS1_32KernelTmaWarpSpecializedPingpongEEENS5_IJNSA_ILi64EEENSA_ILi256EEESG_EEENS_12float_e5m2_tENS5_IJlSB_lEEESJ_SK_NS4_8TiledMMAINS4_8MMA_AtomIJNS4_4SM904GMMA31MMA_64x256x32_F32E5M2E5M2_SS_TNILNSO_7ScaleInE1ELSQ_1EEEEEENS4_6LayoutINS5_IJSB_SB_SB_EEENS5_IJNSA_ILi0EEESV_SV_EEEEENS5_IJNS4_10UnderscoreESY_SY_EEEEENS4_23SM90_TMA_LOAD_MULTICASTENS4_14ComposedLayoutINS4_7SwizzleILi2ELi4ELi3EEENS4_18smem_ptr_flag_bitsILi8EEENST_INS5_IJNSA_ILi8EEESG_EEENS5_IJSG_SB_EEEEEEEvNS4_8identityENS4_13SM90_TMA_LOADES1B_vS1C_EENS_8epilogue10collective6detail29Sm90TmaWarpSpecializedAdapterINS1G_15DefaultEpilogueISJ_SK_SK_NS1F_6thread17LinearCombinationISJ_Li1EffLNS1K_9ScaleType4KindE0ELNS_15FloatRoundStyleE2ESJ_EENS1_15EpilogueDefaultEEEEEvvEEEEvNT_6ParamsE)
        /*0020*/ 	.word	0x00000118
.L_16:


//--------------------- .nv.compat                --------------------------
	.section	.nv.compat,"",@"SHT_CUDA_COMPAT_INFO"
	.align	4
        /*0000*/ 	.byte	0x02, 0x09, 0x01, 0x00, 0x02, 0x02, 0x04, 0x00, 0x02, 0x05, 0x05, 0x00, 0x03, 0x07, 0x01, 0x01
        /*0010*/ 	.byte	0x02, 0x03, 0x01, 0x00, 0x02, 0x06, 0x01, 0x00, 0x04, 0x0b, 0x08, 0x00, 0x00, 0x00, 0x00, 0x00
        /*0020*/ 	.byte	0x00, 0x00, 0x00, 0x00


//--------------------- .nv.info._ZN7cutlass13device_kernelINS_4gemm6kernel13GemmUniversalIN4cute5tupleIJiiiiEEENS1_10collective13CollectiveMmaINS1_37MainloopSm90TmaGmmaWarpSpecializedFP8ILi11ENS5_IJNS4_1CILi1EEENSA_ILi4EEESB_EEENS1_32KernelTmaWarpSpecializedPingpongEEENS5_IJNSA_ILi64EEENSA_ILi256EEESG_EEENS_12float_e5m2_tENS5_IJlSB_lEEESJ_SK_NS4_8TiledMMAINS4_8MMA_AtomIJNS4_4SM904GMMA31MMA_64x256x32_F32E5M2E5M2_SS_TNILNSO_7ScaleInE1ELSQ_1EEEEEENS4_6LayoutINS5_IJSB_SB_SB_EEENS5_IJNSA_ILi0EEESV_SV_EEEEENS5_IJNS4_10UnderscoreESY_SY_EEEEENS4_23SM90_TMA_LOAD_MULTICASTENS4_14ComposedLayoutINS4_7SwizzleILi2ELi4ELi3EEENS4_18smem_ptr_flag_bitsILi8EEENST_INS5_IJNSA_ILi8EEESG_EEENS5_IJSG_SB_EEEEEEEvNS4_8identityENS4_13SM90_TMA_LOADES1B_vS1C_EENS_8epilogue10collective6detail29Sm90TmaWarpSpecializedAdapterINS1G_15DefaultEpilogueISJ_SK_SK_NS1F_6thread17LinearCombinationISJ_Li1EffLNS1K_9ScaleType4KindE0ELNS_15FloatRoundStyleE2ESJ_EENS1_15EpilogueDefaultEEEEEvvEEEEvNT_6ParamsE --------------------------
	.section	.nv.info._ZN7cutlass13device_kernelINS_4gemm6kernel13GemmUniversalIN4cute5tupleIJiiiiEEENS1_10collective13CollectiveMmaINS1_37MainloopSm90TmaGmmaWarpSpecializedFP8ILi11ENS5_IJNS4_1CILi1EEENSA_ILi4EEESB_EEENS1_32KernelTmaWarpSpecializedPingpongEEENS5_IJNSA_ILi64EEENSA_ILi256EEESG_EEENS_12float_e5m2_tENS5_IJlSB_lEEESJ_SK_NS4_8TiledMMAINS4_8MMA_AtomIJNS4_4SM904GMMA31MMA_64x256x32_F32E5M2E5M2_SS_TNILNSO_7ScaleInE1ELSQ_1EEEEEENS4_6LayoutINS5_IJSB_SB_SB_EEENS5_IJNSA_ILi0EEESV_SV_EEEEENS5_IJNS4_10UnderscoreESY_SY_EEEEENS4_23SM90_TMA_LOAD_MULTICASTENS4_14ComposedLayoutINS4_7SwizzleILi2ELi4ELi3EEENS4_18smem_ptr_flag_bitsILi8EEENST_INS5_IJNSA_ILi8EEESG_EEENS5_IJSG_SB_EEEEEEEvNS4_8identityENS4_13SM90_TMA_LOADES1B_vS1C_EENS_8epilogue10collective6detail29Sm90TmaWarpSpecializedAdapterINS1G_15DefaultEpilogueISJ_SK_SK_NS1F_6thread17LinearCombinationISJ_Li1EffLNS1K_9ScaleType4KindE0ELNS_15FloatRoundStyleE2ESJ_EENS1_15EpilogueDefaultEEEEEvvEEEEvNT_6ParamsE,"",@"SHT_CUDA_INFO"
	.sectionflags	@""
	.align	4


	//----- nvinfo : EIATTR_CUDA_API_VERSION
	.align		4
        /*0000*/ 	.byte	0x04, 0x37
        /*0002*/ 	.short	(.L_18 - .L_17)
.L_17:
        /*0004*/ 	.word	0x00000082


	//----- nvinfo : EIATTR_KPARAM_INFO
	.align		4
.L_18:
        /*0008*/ 	.byte	0x04, 0x17
        /*000a*/ 	.short	(.L_20 - .L_19)
.L_19:
        /*000c*/ 	.word	0x00000000
        /*0010*/ 	.short	0x0000
        /*0012*/ 	.short	0x0070
        /*0014*/ 	.byte	0x00, 0xf0, 0x01, 0x10


	//----- nvinfo : EIATTR_SPARSE_MMA_MASK
	.align		4
.L_20:
        /*0018*/ 	.byte	0x03, 0x50
        /*001a*/ 	.short	0x0000


	//----- nvinfo : EIATTR_MAXREG_COUNT
	.align		4
        /*001c*/ 	.byte	0x03, 0x1b
        /*001e*/ 	.short	0x00a8


	//----- nvinfo : EIATTR_NUM_BARRIERS
	.align		4
        /*0020*/ 	.byte	0x02, 0x4c
        /*0022*/ 	.byte	0x01
	.zero		1


	//----- nvinfo : EIATTR_ANNOTATIONS
	.align		4
        /*0024*/ 	.byte	0x04, 0x55
        /*0026*/ 	.short	(.L_22 - .L_21)


	//   ....[0]....
.L_21:
        /*0028*/ 	.word	0x00000001
        /*002c*/ 	.byte	0xd0, 0x07, 0x00, 0x00, 0x01, 0x00, 0x00, 0x00, 0xd0, 0x0e, 0x00, 0x00, 0x01, 0x00, 0x00, 0x00
        /* <DEDUP_REMOVED lines=208> */
        /*0d3c*/ 	.byte	0xd0, 0x06, 0x01, 0x00, 0x01, 0x00, 0x00, 0x00, 0x20, 0x07, 0x01, 0x00


	//----- nvinfo : EIATTR_MERCURY_ISA_VERSION
	.align		4
.L_22:
        /*0d48*/ 	.byte	0x03, 0x5f
        /*0d4a*/ 	.short	0x0101


	//----- nvinfo : EIATTR_INT_WARP_WIDE_INSTR_OFFSETS
	.align		4
        /*0d4c*/ 	.byte	0x04, 0x31
        /*0d4e*/ 	.short	(.L_24 - .L_23)


	//   ....[0]....
.L_23:
        /*0d50*/ 	.word	0x00000690


	//   ....[1]....
        /*0d54*/ 	.word	0x000006a0


	//   ....[2]....
        /*0d58*/ 	.word	0x000006e0


	//   ....[3]....
        /*0d5c*/ 	.word	0x00000710


	//   ....[4]....
        /*0d60*/ 	.word	0x00000720


	//   ....[5]....
        /*0d64*/ 	.word	0x00000760


	//   ....[6]....
        /*0d68*/ 	.word	0x00000890


	//   ....[7]....
        /*0d6c*/ 	.word	0x000008c0


	//   ....[8]....
        /*0d70*/ 	.word	0x000056a0


	//----- nvinfo : EIATTR_COOP_GROUP_MASK_REGIDS
	.align		4
.L_24:
        /*0d74*/ 	.byte	0x04, 0x29
        /*0d76*/ 	.short	(.L_26 - .L_25)


	//   ....[0]....
.L_25:
        /*0d78*/ 	.word	0xffffffff


	//   ....[1]....
        /*0d7c*/ 	.word	0xffffffff


	//   ....[2]....
        /*0d80*/ 	.word	0xffffffff


	//   ....[3]....
        /*0d84*/ 	.word	0xffffffff


	//   ....[4]....
        /*0d88*/ 	.word	0xffffffff


	//   ....[5]....
        /*0d8c*/ 	.word	0xffffffff


	//   ....[6]....
        /*0d90*/ 	.word	0xffffffff


	//----- nvinfo : EIATTR_COOP_GROUP_INSTR_OFFSETS
	.align		4
.L_26:
        /*0d94*/ 	.byte	0x04, 0x28
        /*0d96*/ 	.short	(.L_28 - .L_27)


	//   ....[0]....
.L_27:
        /*0d98*/ 	.word	0x00000070


	//   ....[1]....
        /*0d9c*/ 	.word	0x00000090


	//   ....[2]....
        /*0da0*/ 	.word	0x00000190


	//   ....[3]....
        /*0da4*/ 	.word	0x000004c0


	//   ....[4]....
        /*0da8*/ 	.word	0x00000510


	//   ....[5]....
        /*0dac*/ 	.word	0x000005d0


	//   ....[6]....
        /*0db0*/ 	.word	0x00000a20


	//----- nvinfo : EIATTR_REG_RECONFIG
	.align		4
.L_28:
        /*0db4*/ 	.byte	0x01, 0x54
	.zero		2


	//----- nvinfo : EIATTR_MBARRIER_INSTR_OFFSETS
	.align		4
        /*0db8*/ 	.byte	0x04, 0x39
        /*0dba*/ 	.short	(.L_30 - .L_29)


	//   ....[0]....
.L_29:
        /*0dbc*/ 	.word	0x00000330
        /*0dc0*/ 	.word	0x000000ff
        /*0dc4*/ 	.word	0x00000000
        /*0dc8*/ 	.short	0x0100
        /*0dca*/ 	.byte	0x07
	.zero		1


	//   ....[1]....
        /*0dcc*/ 	.word	0x00000340
        /*0dd0*/ 	.word	0x000000ff
        /*0dd4*/ 	.word	0x00000058
        /*0dd8*/ 	.short	0x0100
        /*0dda*/ 	.byte	0x07
	.zero		1


	//   ....[2]....
        /*0ddc*/ 	.word	0x00000350
        /*0de0*/ 	.word	0x000000ff
        /*0de4*/ 	.word	0x00000008
        /*0de8*/ 	.short	0x0100
        /*0dea*/ 	.byte	0x07
	.zero		1


	//   ....[3]....
        /*0dec*/ 	.word	0x00000360
        /*0df0*/ 	.word	0x000000ff
        /*0df4*/ 	.word	0x00000060
        /*0df8*/ 	.short	0x0100
        /*0dfa*/ 	.byte	0x07
	.zero		1


	//   ....[4]....
        /*0dfc*/ 	.word	0x00000370
        /*0e00*/ 	.word	0x000000ff
        /*0e04*/ 	.word	0x00000010
        /*0e08*/ 	.short	0x0100
        /*0e0a*/ 	.byte	0x07
	.zero		1


	//   ....[5]....
        /*0e0c*/ 	.word	0x00000380
        /*0e10*/ 	.word	0x000000ff
        /*0e14*/ 	.word	0x00000068
        /*0e18*/ 	.short	0x0100
        /*0e1a*/ 	.byte	0x07
	.zero		1


	//   ....[6]....
        /*0e1c*/ 	.word	0x00000390
        /*0e20*/ 	.word	0x000000ff
        /*0e24*/ 	.word	0x00000018
        /*0e28*/ 	.short	0x0100
        /*0e2a*/ 	.byte	0x07
	.zero		1


	//   ....[7]....
        /*0e2c*/ 	.word	0x000003a0
        /*0e30*/ 	.word	0x000000ff
        /*0e34*/ 	.word	0x00000070
        /*0e38*/ 	.short	0x0100
        /*0e3a*/ 	.byte	0x07
	.zero		1


	//   ....[8]....
        /*0e3c*/ 	.word	0x000003b0
        /*0e40*/ 	.word	0x000000ff
        /*0e44*/ 	.word	0x00000020
        /*0e48*/ 	.short	0x0100
        /*0e4a*/ 	.byte	0x07
	.zero		1


	//   ....[9]....
        /*0e4c*/ 	.word	0x000003c0
        /*0e50*/ 	.word	0x000000ff
        /*0e54*/ 	.word	0x00000078
        /*0e58*/ 	.short	0x0100
        /*0e5a*/ 	.byte	0x07
	.zero		1


	//   ....[10]....
        /*0e5c*/ 	.word	0x000003d0
        /*0e60*/ 	.word	0x000000ff
        /*0e64*/ 	.word	0x00000028
        /*0e68*/ 	.short	0x0100
        /*0e6a*/ 	.byte	0x07
	.zero		1


	//   ....[11]....
        /*0e6c*/ 	.word	0x000003e0
        /*0e70*/ 	.word	0x000000ff
        /*0e74*/ 	.word	0x00000080
        /*0e78*/ 	.short	0x0100
        /*0e7a*/ 	.byte	0x07
	.zero		1


	//   ....[12]....
        /*0e7c*/ 	.word	0x000003f0
        /*0e80*/ 	.word	0x000000ff
        /*0e84*/ 	.word	0x00000030
        /*0e88*/ 	.short	0x0100
        /*0e8a*/ 	.byte	0x07
	.zero		1


	//   ....[13]....
        /*0e8c*/ 	.word	0x00000400
        /*0e90*/ 	.word	0x000000ff
        /*0e94*/ 	.word	0x00000088
        /*0e98*/ 	.short	0x0100
        /*0e9a*/ 	.byte	0x07
	.zero		1


	//   ....[14]....
        /*0e9c*/ 	.word	0x00000410
        /*0ea0*/ 	.word	0x000000ff
        /*0ea4*/ 	.word	0x00000038
        /*0ea8*/ 	.short	0x0100
        /*0eaa*/ 	.byte	0x07
	.zero		1


	//   ....[15]....
        /*0eac*/ 	.word	0x00000420
        /*0eb0*/ 	.word	0x000000ff
        /*0eb4*/ 	.word	0x00000090
        /*0eb8*/ 	.short	0x0100
        /*0eba*/ 	.byte	0x07
	.zero		1


	//   ....[16]....
        /*0ebc*/ 	.word	0x00000430
        /*0ec0*/ 	.word	0x000000ff
        /*0ec4*/ 	.word	0x00000040
        /*0ec8*/ 	.short	0x0100
        /*0eca*/ 	.byte	0x07
	.zero		1


	//   ....[17]....
        /*0ecc*/ 	.word	0x00000440
        /*0ed0*/ 	.word	0x000000ff
        /*0ed4*/ 	.word	0x00000098
        /*0ed8*/ 	.short	0x0100
        /*0eda*/ 	.byte	0x07
	.zero		1


	//   ....[18]....
        /*0edc*/ 	.word	0x00000450
        /*0ee0*/ 	.word	0x000000ff
        /*0ee4*/ 	.word	0x00000048
        /*0ee8*/ 	.short	0x0100
        /*0eea*/ 	.byte	0x07
	.zero		1


	//   ....[19]....
        /*0eec*/ 	.word	0x00000460
        /*0ef0*/ 	.word	0x000000ff
        /*0ef4*/ 	.word	0x000000a0
        /*0ef8*/ 	.short	0x0100
        /*0efa*/ 	.byte	0x07
	.zero		1


	//   ....[20]....
        /*0efc*/ 	.word	0x00000470
        /*0f00*/ 	.word	0x000000ff
        /*0f04*/ 	.word	0x00000050
        /*0f08*/ 	.short	0x0100
        /*0f0a*/ 	.byte	0x07
	.zero		1


	//   ....[21]....
        /*0f0c*/ 	.word	0x00000480
        /*0f10*/ 	.word	0x000000ff
        /*0f14*/ 	.word	0x000000a8
        /*0f18*/ 	.short	0x0100
        /*0f1a*/ 	.byte	0x07
	.zero		1


	//   ....[22]....
        /*0f1c*/ 	.word	0x00000900
        /*0f20*/ 	.word	0x000000ff
        /*0f24*/ 	.word	0x000000e0
        /*0f28*/ 	.short	0x0100
        /*0f2a*/ 	.byte	0x07
	.zero		1


	//   ....[23]....
        /*0f2c*/ 	.word	0x00000960
        /*0f30*/ 	.word	0x000000ff
        /*0f34*/ 	.word	0x000000e8
        /*0f38*/ 	.short	0x0100
        /*0f3a*/ 	.byte	0x07
	.zero		1


	//   ....[24]....
        /*0f3c*/ 	.word	0x000009a0
        /*0f40*/ 	.word	0x000000ff
        /*0f44*/ 	.word	0x000000c0
        /*0f48*/ 	.short	0x0100
        /*0f4a*/ 	.byte	0x0a
	.zero		1


	//   ....[25]....
        /*0f4c*/ 	.word	0x000009b0
        /*0f50*/ 	.word	0x000000ff
        /*0f54*/ 	.word	0x000000c8
        /*0f58*/ 	.short	0x0100
        /*0f5a*/ 	.byte	0x0a
	.zero		1


	//   ....[26]....
        /*0f5c*/ 	.word	0x000009c0
        /*0f60*/ 	.word	0x000000ff
        /*0f64*/ 	.word	0x000000d0
        /*0f68*/ 	.short	0x0100
        /*0f6a*/ 	.byte	0x0a
	.zero		1


	//   ....[27]....
        /*0f6c*/ 	.word	0x000009d0
        /*0f70*/ 	.word	0x000000ff
        /*0f74*/ 	.word	0x000000d8
        /*0f78*/ 	.short	0x0100
        /*0f7a*/ 	.byte	0x0a
	.zero		1


	//   ....[28]....
        /*0f7c*/ 	.word	0x00001880
        /*0f80*/ 	.word	0x000000ff
        /*0f84*/ 	.word	0xfffffff8
        /*0f88*/ 	.short	0x010a
        /*0f8a*/ 	.byte	0x11
	.zero		1


	//   ....[29]....
        /*0f8c*/ 	.word	0x00002260
        /*0f90*/ 	.word	0x000000ff
        /*0f94*/ 	.word	0x00000000
        /*0f98*/ 	.short	0x010a
        /*0f9a*/ 	.byte	0x06
	.zero		1


	//   ....[30]....
        /*0f9c*/ 	.word	0x000022a0
        /*0fa0*/ 	.word	0x000000ff
        /*0fa4*/ 	.word	0x00000000
        /*0fa8*/ 	.short	0x010a
        /*0faa*/ 	.byte	0x06
	.zero		1


	//   ....[31]....
        /*0fac*/ 	.word	0x00003480
        /*0fb0*/ 	.word	0x000000ff
        /*0fb4*/ 	.word	0x00000000
        /*0fb8*/ 	.short	0x010a
        /*0fba*/ 	.byte	0x09
	.zero		1


	//   ....[32]....
        /*0fbc*/ 	.word	0x000034c0
        /*0fc0*/ 	.word	0x000000ff
        /*0fc4*/ 	.word	0x00000000
        /*0fc8*/ 	.short	0x010a
        /*0fca*/ 	.byte	0x09
	.zero		1


	//   ....[33]....
        /*0fcc*/ 	.word	0x00004550
        /*0fd0*/ 	.word	0x000000e5
        /*0fd4*/ 	.word	0x00000000
        /*0fd8*/ 	.short	0x0101
        /*0fda*/ 	.byte	0x3f
	.zero		1


	//   ....[34]....
        /*0fdc*/ 	.word	0x00005600
        /*0fe0*/ 	.word	0x000000e3
        /*0fe4*/ 	.word	0x00000000
        /*0fe8*/ 	.short	0x0101
        /*0fea*/ 	.byte	0x1d
	.zero		1


	//   ....[35]....
        /*0fec*/ 	.word	0x00005760
        /*0ff0*/ 	.word	0x00000018
        /*0ff4*/ 	.word	0x00000000
        /*0ff8*/ 	.short	0x0101
        /*0ffa*/ 	.byte	0x3f
	.zero		1


	//   ....[36]....
        /*0ffc*/ 	.word	0x00005810
        /*1000*/ 	.word	0x000000ff
        /*1004*/ 	.word	0x00000008
        /*1008*/ 	.short	0x010a
        /*100a*/ 	.byte	0x11
	.zero		1


	//   ....[37]....
        /*100c*/ 	.word	0x0000ea00
        /*1010*/ 	.word	0x00000003
        /*1014*/ 	.word	0x00000000
        /*1018*/ 	.short	0x0101
        /*101a*/ 	.byte	0x1d
	.zero		1


	//   ....[38]....
        /*101c*/ 	.word	0x0000f440
        /*1020*/ 	.word	0x0000000b
        /*1024*/ 	.word	0x00000058
        /*1028*/ 	.short	0x010a
        /*102a*/ 	.byte	0x3f
	.zero		1


	//   ....[39]....
        /*102c*/ 	.word	0x0000f810
        /*1030*/ 	.word	0x00000005
        /*1034*/ 	.word	0x000000e8
        /*1038*/ 	.short	0x0101
        /*103a*/ 	.byte	0x3f
	.zero		1


	//   ....[40]....
        /*103c*/ 	.word	0x00010020
        /*1040*/ 	.word	0x00000007
        /*1044*/ 	.word	0x00000000
        /*1048*/ 	.short	0x010a
        /*104a*/ 	.byte	0x3f
	.zero		1


	//   ....[41]....
        /*104c*/ 	.word	0x000100a0
        /*1050*/ 	.word	0x00000008
        /*1054*/ 	.word	0x00000000
        /*1058*/ 	.short	0x010a
        /*105a*/ 	.byte	0x3f
	.zero		1


	//   ....[42]....
        /*105c*/ 	.word	0x00010130
        /*1060*/ 	.word	0x00000009
        /*1064*/ 	.word	0x00000000
        /*1068*/ 	.short	0x010a
        /*106a*/ 	.byte	0x3f
	.zero		1


	//   ....[43]....
        /*106c*/ 	.word	0x000101c0
        /*1070*/ 	.word	0x00000008
        /*1074*/ 	.word	0x00000000
        /*1078*/ 	.short	0x010a
        /*107a*/ 	.byte	0x3f
	.zero		1


	//   ....[44]....
        /*107c*/ 	.word	0x00010250
        /*1080*/ 	.word	0x00000009
        /*1084*/ 	.word	0x00000000
        /*1088*/ 	.short	0x010a
        /*108a*/ 	.byte	0x3f
	.zero		1


	//   ....[45]....
        /*108c*/ 	.word	0x000102e0
        /*1090*/ 	.word	0x00000008
        /*1094*/ 	.word	0x00000000
        /*1098*/ 	.short	0x010a
        /*109a*/ 	.byte	0x3f
	.zero		1


	//   ....[46]....
        /*109c*/ 	.word	0x00010370
        /*10a0*/ 	.word	0x00000009
        /*10a4*/ 	.word	0x00000000
        /*10a8*/ 	.short	0x010a
        /*10aa*/ 	.byte	0x3f
	.zero		1


	//   ....[47]....
        /*10ac*/ 	.word	0x00010400
        /*10b0*/ 	.word	0x00000008
        /*10b4*/ 	.word	0x00000000
        /*10b8*/ 	.short	0x010a
        /*10ba*/ 	.byte	0x3f
	.zero		1


	//   ....[48]....
        /*10bc*/ 	.word	0x00010490
        /*10c0*/ 	.word	0x00000009
        /*10c4*/ 	.word	0x00000000
        /*10c8*/ 	.short	0x010a
        /*10ca*/ 	.byte	0x3f
	.zero		1


	//   ....[49]....
        /*10cc*/ 	.word	0x00010520
        /*10d0*/ 	.word	0x00000006
        /*10d4*/ 	.word	0x00000000
        /*10d8*/ 	.short	0x010a
        /*10da*/ 	.byte	0x3f
	.zero		1


	//   ....[50]....
        /*10dc*/ 	.word	0x000105b0
        /*10e0*/ 	.word	0x00000003
        /*10e4*/ 	.word	0x00000000
        /*10e8*/ 	.short	0x010a
        /*10ea*/ 	.byte	0x3f
	.zero		1


	//   ....[51]....
        /*10ec*/ 	.word	0x00010620
        /*10f0*/ 	.word	0x00000003
        /*10f4*/ 	.word	0xfffffff8
        /*10f8*/ 	.short	0x010a
        /*10fa*/ 	.byte	0x3f
	.zero		1


	//   ....[52]....
        /*10fc*/ 	.word	0x00010680
        /*1100*/ 	.word	0x00000003
        /*1104*/ 	.word	0x00000000
        /*1108*/ 	.short	0x010a
        /*110a*/ 	.byte	0x3f
	.zero		1


	//   ....[53]....
        /*110c*/ 	.word	0x000106f0
        /*1110*/ 	.word	0x00000000
        /*1114*/ 	.word	0x00000000
        /*1118*/ 	.short	0x010a
        /*111a*/ 	.byte	0x3f
	.zero		1


	//   ....[54]....
        /*111c*/ 	.word	0x00010760
        /*1120*/ 	.word	0x00000019
        /*1124*/ 	.word	0x00000008
        /*1128*/ 	.short	0x010a
        /*112a*/ 	.byte	0x3f
	.zero		1


	//   ....[55]....
        /*112c*/ 	.word	0x00010830
        /*1130*/ 	.word	0x0000000b
        /*1134*/ 	.word	0x00000058
        /*1138*/ 	.short	0x010a
        /*113a*/ 	.byte	0x3f
	.zero		1


	//   ....[56]....
        /*113c*/ 	.word	0x00010910
        /*1140*/ 	.word	0x00000007
        /*1144*/ 	.word	0x00000000
        /*1148*/ 	.short	0x010a
        /*114a*/ 	.byte	0x3f
	.zero		1


	//   ....[57]....
        /*114c*/ 	.word	0x00010960
        /*1150*/ 	.word	0x00000008
        /*1154*/ 	.word	0x00000000
        /*1158*/ 	.short	0x010a
        /*115a*/ 	.byte	0x3f
	.zero		1


	//   ....[58]....
        /*115c*/ 	.word	0x000109b0
        /*1160*/ 	.word	0x00000009
        /*1164*/ 	.word	0x00000000
        /*1168*/ 	.short	0x010a
        /*116a*/ 	.byte	0x3f
	.zero		1


	//   ....[59]....
        /*116c*/ 	.word	0x00010a00
        /*1170*/ 	.word	0x00000008
        /*1174*/ 	.word	0x00000000
        /*1178*/ 	.short	0x010a
        /*117a*/ 	.byte	0x3f
	.zero		1


	//   ....[60]....
        /*117c*/ 	.word	0x00010a50
        /*1180*/ 	.word	0x00000009
        /*1184*/ 	.word	0x00000000
        /*1188*/ 	.short	0x010a
        /*118a*/ 	.byte	0x3f
	.zero		1


	//   ....[61]....
        /*118c*/ 	.word	0x00010aa0
        /*1190*/ 	.word	0x00000008
        /*1194*/ 	.word	0x00000000
        /*1198*/ 	.short	0x010a
        /*119a*/ 	.byte	0x3f
	.zero		1


	//   ....[62]....
        /*119c*/ 	.word	0x00010af0
        /*11a0*/ 	.word	0x00000009
        /*11a4*/ 	.word	0x00000000
        /*11a8*/ 	.short	0x010a
        /*11aa*/ 	.byte	0x3f
	.zero		1


	//   ....[63]....
        /*11ac*/ 	.word	0x00010b40
        /*11b0*/ 	.word	0x00000008
        /*11b4*/ 	.word	0x00000000
        /*11b8*/ 	.short	0x010a
        /*11ba*/ 	.byte	0x3f
	.zero		1


	//   ....[64]....
        /*11bc*/ 	.word	0x00010b90
        /*11c0*/ 	.word	0x00000009
        /*11c4*/ 	.word	0x00000000
        /*11c8*/ 	.short	0x010a
        /*11ca*/ 	.byte	0x3f
	.zero		1


	//   ....[65]....
        /*11cc*/ 	.word	0x00010be0
        /*11d0*/ 	.word	0x00000006
        /*11d4*/ 	.word	0x00000000
        /*11d8*/ 	.short	0x010a
        /*11da*/ 	.byte	0x3f
	.zero		1


	//----- nvinfo : EIATTR_NUM_MBARRIERS
	.align		4
.L_30:
        /*11dc*/ 	.byte	0x03, 0x38
        /*11de*/ 	.short	0x001c


	//----- nvinfo : EIATTR_EXIT_INSTR_OFFSETS
	.align		4
        /*11e0*/ 	.byte	0x04, 0x1c
        /*11e2*/ 	.short	(.L_32 - .L_31)


	//   ....[0]....
.L_31:
        /*11e4*/ 	.word	0x000015c0


	//   ....[1]....
        /*11e8*/ 	.word	0x00001620


	//   ....[2]....
        /*11ec*/ 	.word	0x0000f110


	//   ....[3]....
        /*11f0*/ 	.word	0x0000f140


	//   ....[4]....
        /*11f4*/ 	.word	0x00010600


	//----- nvinfo : EIATTR_MAX_THREADS
	.align		4
.L_32:
        /*11f8*/ 	.byte	0x04, 0x05
        /*11fa*/ 	.short	(.L_34 - .L_33)
.L_33:
        /*11fc*/ 	.word	0x00000180
        /*1200*/ 	.word	0x00000001
        /*1204*/ 	.word	0x00000001


	//----- nvinfo : EIATTR_CRS_STACK_SIZE
	.align		4
.L_34:
        /*1208*/ 	.byte	0x04, 0x1e
        /*120a*/ 	.short	(.L_36 - .L_35)
.L_35:
        /*120c*/ 	.word	0x00000000


	//----- nvinfo : EIATTR_CBANK_PARAM_SIZE
	.align		4
.L_36:
        /*1210*/ 	.byte	0x03, 0x19
        /*1212*/ 	.short	0x0470


	//----- nvinfo : EIATTR_PARAM_CBANK
	.align		4
        /*1214*/ 	.byte	0x04, 0x0a
        /*1216*/ 	.short	(.L_38 - .L_37)
	.align		4
.L_37:
        /*1218*/ 	.word	index@(.nv.constant0._ZN7cutlass13device_kernelINS_4gemm6kernel13GemmUniversalIN4cute5tupleIJiiiiEEENS1_10collective13CollectiveMmaINS1_37MainloopSm90TmaGmmaWarpSpecializedFP8ILi11ENS5_IJNS4_1CILi1EEENSA_ILi4EEESB_EEENS1_32KernelTmaWarpSpecializedPingpongEEENS5_IJNSA_ILi64EEENSA_ILi256EEESG_EEENS_12float_e5m2_tENS5_IJlSB_lEEESJ_SK_NS4_8TiledMMAINS4_8MMA_AtomIJNS4_4SM904GMMA31MMA_64x256x32_F32E5M2E5M2_SS_TNILNSO_7ScaleInE1ELSQ_1EEEEEENS4_6LayoutINS5_IJSB_SB_SB_EEENS5_IJNSA_ILi0EEESV_SV_EEEEENS5_IJNS4_10UnderscoreESY_SY_EEEEENS4_23SM90_TMA_LOAD_MULTICASTENS4_14ComposedLayoutINS4_7SwizzleILi2ELi4ELi3EEENS4_18smem_ptr_flag_bitsILi8EEENST_INS5_IJNSA_ILi8EEESG_EEENS5_IJSG_SB_EEEEEEEvNS4_8identityENS4_13SM90_TMA_LOADES1B_vS1C_EENS_8epilogue10collective6detail29Sm90TmaWarpSpecializedAdapterINS1G_15DefaultEpilogueISJ_SK_SK_NS1F_6thread17LinearCombinationISJ_Li1EffLNS1K_9ScaleType4KindE0ELNS_15FloatRoundStyleE2ESJ_EENS1_15EpilogueDefaultEEEEEvvEEEEvNT_6ParamsE)
        /*121c*/ 	.short	0x0210
        /*121e*/ 	.short	0x0470


	//----- nvinfo : EIATTR_SW_WAR
	.align		4
.L_38:
        /*1220*/ 	.byte	0x04, 0x36
        /*1222*/ 	.short	(.L_40 - .L_39)
.L_39:
        /*1224*/ 	.word	0x00000008
.L_40:


//--------------------- .nv.callgraph             --------------------------
	.section	.nv.callgraph,"",@"SHT_CUDA_CALLGRAPH"
	.align	4
	.sectionentsize	8
	.align		4
        /*0000*/ 	.word	0x00000000
	.align		4
        /*0004*/ 	.word	0xffffffff
	.align		4
        /*0008*/ 	.word	0x00000000
	.align		4
        /*000c*/ 	.word	0xfffffffe
	.align		4
        /*0010*/ 	.word	0x00000000
	.align		4
        /*0014*/ 	.word	0xfffffffd
	.align		4
        /*0018*/ 	.word	0x00000000
	.align		4
        /*001c*/ 	.word	0xfffffffc


//--------------------- .nv.constant4             --------------------------
	.section	.nv.constant4,"a",@progbits
	.align	8
	.align		8
.nv.constant4:
        /*0000*/ 	.dword	_ZN40_INTERNAL_9b3faff8_4_k_cu_5896d00c_239344cuda3std3__45__cpo5beginE
	.align		8
        /*0008*/ 	.dword	_ZN40_INTERNAL_9b3faff8_4_k_cu_5896d00c_239344cuda3std3__45__cpo3endE
	.align		8
        /*0010*/ 	.dword	_ZN40_INTERNAL_9b3faff8_4_k_cu_5896d00c_239344cuda3std3__45__cpo6cbeginE
	.align		8
        /*0018*/ 	.dword	_ZN40_INTERNAL_9b3faff8_4_k_cu_5896d00c_239344cuda3std3__45__cpo4cendE
	.align		8
        /*0020*/ 	.dword	_ZN40_INTERNAL_9b3faff8_4_k_cu_5896d00c_239344cuda3std3__442_GLOBAL__N__9b3faff8_4_k_cu_5896d00c_239346ignoreE
	.align		8
        /*0028*/ 	.dword	_ZN40_INTERNAL_9b3faff8_4_k_cu_5896d00c_239344cuda3std3__419piecewise_constructE
	.align		8
        /*0030*/ 	.dword	_ZN40_INTERNAL_9b3faff8_4_k_cu_5896d00c_239344cuda3std3__48in_placeE
	.align		8
        /*0038*/ 	.dword	_ZN40_INTERNAL_9b3faff8_4_k_cu_5896d00c_239344cuda3std6ranges3__45__cpo4swapE
	.align		8
        /*0040*/ 	.dword	_ZN40_INTERNAL_9b3faff8_4_k_cu_5896d00c_239344cuda3std6ranges3__45__cpo9iter_moveE
	.align		8
        /*0048*/ 	.dword	_ZN40_INTERNAL_9b3faff8_4_k_cu_5896d00c_239344cute7productE
	.align		8
        /*0050*/ 	.dword	_ZN40_INTERNAL_9b3faff8_4_k_cu_5896d00c_239344cute1_E


//--------------------- .text._ZN7cutlass13device_kernelINS_4gemm6kernel13GemmUniversalIN4cute5tupleIJiiiiEEENS1_10collective13CollectiveMmaINS1_37MainloopSm90TmaGmmaWarpSpecializedFP8ILi11ENS5_IJNS4_1CILi1EEENSA_ILi4EEESB_EEENS1_32KernelTmaWarpSpecializedPingpongEEENS5_IJNSA_ILi64EEENSA_ILi256EEESG_EEENS_12float_e5m2_tENS5_IJlSB_lEEESJ_SK_NS4_8TiledMMAINS4_8MMA_AtomIJNS4_4SM904GMMA31MMA_64x256x32_F32E5M2E5M2_SS_TNILNSO_7ScaleInE1ELSQ_1EEEEEENS4_6LayoutINS5_IJSB_SB_SB_EEENS5_IJNSA_ILi0EEESV_SV_EEEEENS5_IJNS4_10UnderscoreESY_SY_EEEEENS4_23SM90_TMA_LOAD_MULTICASTENS4_14ComposedLayoutINS4_7SwizzleILi2ELi4ELi3EEENS4_18smem_ptr_flag_bitsILi8EEENST_INS5_IJNSA_ILi8EEESG_EEENS5_IJSG_SB_EEEEEEEvNS4_8identityENS4_13SM90_TMA_LOADES1B_vS1C_EENS_8epilogue10collective6detail29Sm90TmaWarpSpecializedAdapterINS1G_15DefaultEpilogueISJ_SK_SK_NS1F_6thread17LinearCombinationISJ_Li1EffLNS1K_9ScaleType4KindE0ELNS_15FloatRoundStyleE2ESJ_EENS1_15EpilogueDefaultEEEEEvvEEEEvNT_6ParamsE --------------------------
	.section	.text._ZN7cutlass13device_kernelINS_4gemm6kernel13GemmUniversalIN4cute5tupleIJiiiiEEENS1_10collective13CollectiveMmaINS1_37MainloopSm90TmaGmmaWarpSpecializedFP8ILi11ENS5_IJNS4_1CILi1EEENSA_ILi4EEESB_EEENS1_32KernelTmaWarpSpecializedPingpongEEENS5_IJNSA_ILi64EEENSA_ILi256EEESG_EEENS_12float_e5m2_tENS5_IJlSB_lEEESJ_SK_NS4_8TiledMMAINS4_8MMA_AtomIJNS4_4SM904GMMA31MMA_64x256x32_F32E5M2E5M2_SS_TNILNSO_7ScaleInE1ELSQ_1EEEEEENS4_6LayoutINS5_IJSB_SB_SB_EEENS5_IJNSA_ILi0EEESV_SV_EEEEENS5_IJNS4_10UnderscoreESY_SY_EEEEENS4_23SM90_TMA_LOAD_MULTICASTENS4_14ComposedLayoutINS4_7SwizzleILi2ELi4ELi3EEENS4_18smem_ptr_flag_bitsILi8EEENST_INS5_IJNSA_ILi8EEESG_EEENS5_IJSG_SB_EEEEEEEvNS4_8identityENS4_13SM90_TMA_LOADES1B_vS1C_EENS_8epilogue10collective6detail29Sm90TmaWarpSpecializedAdapterINS1G_15DefaultEpilogueISJ_SK_SK_NS1F_6thread17LinearCombinationISJ_Li1EffLNS1K_9ScaleType4KindE0ELNS_15FloatRoundStyleE2ESJ_EENS1_15EpilogueDefaultEEEEEvvEEEEvNT_6ParamsE,"ax",@progbits
	.align	128
.text._ZN7cutlass13device_kernelINS_4gemm6kernel13GemmUniversalIN4cute5tupleIJiiiiEEENS1_10collective13CollectiveMmaINS1_37MainloopSm90TmaGmmaWarpSpecializedFP8ILi11ENS5_IJNS4_1CILi1EEENSA_ILi4EEESB_EEENS1_32KernelTmaWarpSpecializedPingpongEEENS5_IJNSA_ILi64EEENSA_ILi256EEESG_EEENS_12float_e5m2_tENS5_IJlSB_lEEESJ_SK_NS4_8TiledMMAINS4_8MMA_AtomIJNS4_4SM904GMMA31MMA_64x256x32_F32E5M2E5M2_SS_TNILNSO_7ScaleInE1ELSQ_1EEEEEENS4_6LayoutINS5_IJSB_SB_SB_EEENS5_IJNSA_ILi0EEESV_SV_EEEEENS5_IJNS4_10UnderscoreESY_SY_EEEEENS4_23SM90_TMA_LOAD_MULTICASTENS4_14ComposedLayoutINS4_7SwizzleILi2ELi4ELi3EEENS4_18smem_ptr_flag_bitsILi8EEENST_INS5_IJNSA_ILi8EEESG_EEENS5_IJSG_SB_EEEEEEEvNS4_8identityENS4_13SM90_TMA_LOADES1B_vS1C_EENS_8epilogue10collective6detail29Sm90TmaWarpSpecializedAdapterINS1G_15DefaultEpilogueISJ_SK_SK_NS1F_6thread17LinearCombinationISJ_Li1EffLNS1K_9ScaleType4KindE0ELNS_15FloatRoundStyleE2ESJ_EENS1_15EpilogueDefaultEEEEEvvEEEEvNT_6ParamsE:
        .type           _ZN7cutlass13device_kernelINS_4gemm6kernel13GemmUniversalIN4cute5tupleIJiiiiEEENS1_10collective13CollectiveMmaINS1_37MainloopSm90TmaGmmaWarpSpecializedFP8ILi11ENS5_IJNS4_1CILi1EEENSA_ILi4EEESB_EEENS1_32KernelTmaWarpSpecializedPingpongEEENS5_IJNSA_ILi64EEENSA_ILi256EEESG_EEENS_12float_e5m2_tENS5_IJlSB_lEEESJ_SK_NS4_8TiledMMAINS4_8MMA_AtomIJNS4_4SM904GMMA31MMA_64x256x32_F32E5M2E5M2_SS_TNILNSO_7ScaleInE1ELSQ_1EEEEEENS4_6LayoutINS5_IJSB_SB_SB_EEENS5_IJNSA_ILi0EEESV_SV_EEEEENS5_IJNS4_10UnderscoreESY_SY_EEEEENS4_23SM90_TMA_LOAD_MULTICASTENS4_14ComposedLayoutINS4_7SwizzleILi2ELi4ELi3EEENS4_18smem_ptr_flag_bitsILi8EEENST_INS5_IJNSA_ILi8EEESG_EEENS5_IJSG_SB_EEEEEEEvNS4_8identityENS4_13SM90_TMA_LOADES1B_vS1C_EENS_8epilogue10collective6detail29Sm90TmaWarpSpecializedAdapterINS1G_15DefaultEpilogueISJ_SK_SK_NS1F_6thread17LinearCombinationISJ_Li1EffLNS1K_9ScaleType4KindE0ELNS_15FloatRoundStyleE2ESJ_EENS1_15EpilogueDefaultEEEEEvvEEEEvNT_6ParamsE,@function
        .size           _ZN7cutlass13device_kernelINS_4gemm6kernel13GemmUniversalIN4cute5tupleIJiiiiEEENS1_10collective13CollectiveMmaINS1_37MainloopSm90TmaGmmaWarpSpecializedFP8ILi11ENS5_IJNS4_1CILi1EEENSA_ILi4EEESB_EEENS1_32KernelTmaWarpSpecializedPingpongEEENS5_IJNSA_ILi64EEENSA_ILi256EEESG_EEENS_12float_e5m2_tENS5_IJlSB_lEEESJ_SK_NS4_8TiledMMAINS4_8MMA_AtomIJNS4_4SM904GMMA31MMA_64x256x32_F32E5M2E5M2_SS_TNILNSO_7ScaleInE1ELSQ_1EEEEEENS4_6LayoutINS5_IJSB_SB_SB_EEENS5_IJNSA_ILi0EEESV_SV_EEEEENS5_IJNS4_10UnderscoreESY_SY_EEEEENS4_23SM90_TMA_LOAD_MULTICASTENS4_14ComposedLayoutINS4_7SwizzleILi2ELi4ELi3EEENS4_18smem_ptr_flag_bitsILi8EEENST_INS5_IJNSA_ILi8EEESG_EEENS5_IJSG_SB_EEEEEEEvNS4_8identityENS4_13SM90_TMA_LOADES1B_vS1C_EENS_8epilogue10collective6detail29Sm90TmaWarpSpecializedAdapterINS1G_15DefaultEpilogueISJ_SK_SK_NS1F_6thread17LinearCombinationISJ_Li1EffLNS1K_9ScaleType4KindE0ELNS_15FloatRoundStyleE2ESJ_EENS1_15EpilogueDefaultEEEEEvvEEEEvNT_6ParamsE,(.L_x_351 - _ZN7cutlass13device_kernelINS_4gemm6kernel13GemmUniversalIN4cute5tupleIJiiiiEEENS1_10collective13CollectiveMmaINS1_37MainloopSm90TmaGmmaWarpSpecializedFP8ILi11ENS5_IJNS4_1CILi1EEENSA_ILi4EEESB_EEENS1_32KernelTmaWarpSpecializedPingpongEEENS5_IJNSA_ILi64EEENSA_ILi256EEESG_EEENS_12float_e5m2_tENS5_IJlSB_lEEESJ_SK_NS4_8TiledMMAINS4_8MMA_AtomIJNS4_4SM904GMMA31MMA_64x256x32_F32E5M2E5M2_SS_TNILNSO_7ScaleInE1ELSQ_1EEEEEENS4_6LayoutINS5_IJSB_SB_SB_EEENS5_IJNSA_ILi0EEESV_SV_EEEEENS5_IJNS4_10UnderscoreESY_SY_EEEEENS4_23SM90_TMA_LOAD_MULTICASTENS4_14ComposedLayoutINS4_7SwizzleILi2ELi4ELi3EEENS4_18smem_ptr_flag_bitsILi8EEENST_INS5_IJNSA_ILi8EEESG_EEENS5_IJSG_SB_EEEEEEEvNS4_8identityENS4_13SM90_TMA_LOADES1B_vS1C_EENS_8epilogue10collective6detail29Sm90TmaWarpSpecializedAdapterINS1G_15DefaultEpilogueISJ_SK_SK_NS1F_6thread17LinearCombinationISJ_Li1EffLNS1K_9ScaleType4KindE0ELNS_15FloatRoundStyleE2ESJ_EENS1_15EpilogueDefaultEEEEEvvEEEEvNT_6ParamsE)
        .other          _ZN7cutlass13device_kernelINS_4gemm6kernel13GemmUniversalIN4cute5tupleIJiiiiEEENS1_10collective13CollectiveMmaINS1_37MainloopSm90TmaGmmaWarpSpecializedFP8ILi11ENS5_IJNS4_1CILi1EEENSA_ILi4EEESB_EEENS1_32KernelTmaWarpSpecializedPingpongEEENS5_IJNSA_ILi64EEENSA_ILi256EEESG_EEENS_12float_e5m2_tENS5_IJlSB_lEEESJ_SK_NS4_8TiledMMAINS4_8MMA_AtomIJNS4_4SM904GMMA31MMA_64x256x32_F32E5M2E5M2_SS_TNILNSO_7ScaleInE1ELSQ_1EEEEEENS4_6LayoutINS5_IJSB_SB_SB_EEENS5_IJNSA_ILi0EEESV_SV_EEEEENS5_IJNS4_10UnderscoreESY_SY_EEEEENS4_23SM90_TMA_LOAD_MULTICASTENS4_14ComposedLayoutINS4_7SwizzleILi2ELi4ELi3EEENS4_18smem_ptr_flag_bitsILi8EEENST_INS5_IJNSA_ILi8EEESG_EEENS5_IJSG_SB_EEEEEEEvNS4_8identityENS4_13SM90_TMA_LOADES1B_vS1C_EENS_8epilogue10collective6detail29Sm90TmaWarpSpecializedAdapterINS1G_15DefaultEpilogueISJ_SK_SK_NS1F_6thread17LinearCombinationISJ_Li1EffLNS1K_9ScaleType4KindE0ELNS_15FloatRoundStyleE2ESJ_EENS1_15EpilogueDefaultEEEEEvvEEEEvNT_6ParamsE,@"STO_CUDA_ENTRY STV_DEFAULT"
_ZN7cutlass13device_kernelINS_4gemm6kernel13GemmUniversalIN4cute5tupleIJiiiiEEENS1_10collective13CollectiveMmaINS1_37MainloopSm90TmaGmmaWarpSpecializedFP8ILi11ENS5_IJNS4_1CILi1EEENSA_ILi4EEESB_EEENS1_32KernelTmaWarpSpecializedPingpongEEENS5_IJNSA_ILi64EEENSA_ILi256EEESG_EEENS_12float_e5m2_tENS5_IJlSB_lEEESJ_SK_NS4_8TiledMMAINS4_8MMA_AtomIJNS4_4SM904GMMA31MMA_64x256x32_F32E5M2E5M2_SS_TNILNSO_7ScaleInE1ELSQ_1EEEEEENS4_6LayoutINS5_IJSB_SB_SB_EEENS5_IJNSA_ILi0EEESV_SV_EEEEENS5_IJNS4_10UnderscoreESY_SY_EEEEENS4_23SM90_TMA_LOAD_MULTICASTENS4_14ComposedLayoutINS4_7SwizzleILi2ELi4ELi3EEENS4_18smem_ptr_flag_bitsILi8EEENST_INS5_IJNSA_ILi8EEESG_EEENS5_IJSG_SB_EEEEEEEvNS4_8identityENS4_13SM90_TMA_LOADES1B_vS1C_EENS_8epilogue10collective6detail29Sm90TmaWarpSpecializedAdapterINS1G_15DefaultEpilogueISJ_SK_SK_NS1F_6thread17LinearCombinationISJ_Li1EffLNS1K_9ScaleType4KindE0ELNS_15FloatRoundStyleE2ESJ_EENS1_15EpilogueDefaultEEEEEvvEEEEvNT_6ParamsE:
[----:B------:R-:W0:Y:S02]  /*0000*/  LDC R1, c[0x0][0x28] ;  /* 0x00000a00ff017b82 */ /* 0x000e240000000800 */
[----:B0-----:R-:W-:Y:S01]  /*0010*/  VIADD R1, R1, 0xfffffee8 ;  /* 0xfffffee801017836 */ /* 0x001fe20000000000 */
[----:B------:R-:W0:Y:S01]  /*0020*/  S2R R2, SR_TID.X ;  /* 0x0000000000027919 */ /* 0x000e220000002100 */
[----:B------:R-:W-:Y:S01]  /*0030*/  ELECT P0, URZ, PT ;  /* 0x00000000003f782f */ /* 0x000fe20003800000 */
[----:B------:R-:W-:Y:S01]  /*0040*/  BSSY B0, `(.L_x_0) ;  /* 0x0000014000007945 */ /* 0x000fe20003800000 */
[--C-:B0-----:R-:W-:Y:S02]  /*0050*/  SHF.R.U32.HI R0, RZ, 0x5, R2.reuse ;  /* 0x00000005ff007819 */ /* 0x101fe40000011602 */
[----:B------:R-:W-:-:S03]  /*0060*/  SHF.R.U32.HI R5, RZ, 0x7, R2 ;  /* 0x00000007ff057819 */ /* 0x000fc60000011602 */
[----:B------:R-:W0:Y:S02]  /*0070*/  SHFL.IDX PT, R3, R0, RZ, 0x1f ;  /* 0x00001fff00037589 */ /* 0x000e2400000e0000 */
[----:B0-----:R-:W-:Y:S02]  /*0080*/  R2UR UR6, R3 ;  /* 0x00000000030672ca */ /* 0x001fe400000e0000 */
[----:B------:R0:W1:Y:S11]  /*0090*/  SHFL.IDX PT, R3, R5, RZ, 0x1f ;  /* 0x00001fff05037589 */ /* 0x00007600000e0000 */
[----:B------:R-:W-:-:S02]  /*00a0*/  USHF.R.S32.HI UR4, URZ, 0x1f, UR6 ;  /* 0x0000001f3f047899 */ /* 0x000fc40008011406 */
[----:B------:R-:W-:Y:S02]  /*00b0*/  ISETP.NE.OR P0, PT, RZ, UR6, !P0 ;  /* 0x00000006ff007c0c */ /* 0x000fe4000c705670 */
[----:B------:R-:W-:-:S04]  /*00c0*/  ULEA.HI UR4, UR4, UR6, URZ, 0x2 ;  /* 0x0000000604047291 */ /* 0x000fc8000f8f103f */
[----:B------:R-:W-:-:S04]  /*00d0*/  ULOP3.LUT UR4, UR4, 0xfffffffc, URZ, 0xc0, !UPT ;  /* 0xfffffffc04047892 */ /* 0x000fc8000f8ec03f */
[----:B------:R-:W-:-:S03]  /*00e0*/  UIADD3 UR6, UR6, -UR4, URZ ;  /* 0x8000000406067290 */ /* 0x000fc6000fffe03f */
[----:B01----:R-:W-:Y:S09]  /*00f0*/  @P0 BRA `(.L_x_1) ;  /* 0x0000000000200947 */ /* 0x003ff20003800000 */
[----:B------:R-:W-:Y:S02]  /*0100*/  ULDC.64 UR4, c[0x0][0x198] ;  /* 0x0000660000047ab9 */ /* 0x000fe40000000a00 */
[----:B------:R-:W-:Y:S02]  /*0110*/  UIADD3 UR8, UP0, UR4, 0xf0, URZ ;  /* 0x000000f004087890 */ /* 0x000fe4000ff1e03f */
[----:B------:R-:W-:Y:S02]  /*0120*/  UIADD3 UR4, UP1, UR4, 0x1f0, URZ ;  /* 0x000001f004047890 */ /* 0x000fe4000ff3e03f */
[----:B------:R-:W-:Y:S02]  /*0130*/  UIADD3.X UR9, URZ, UR5, URZ, UP0, !UPT ;  /* 0x000000053f097290 */ /* 0x000fe400087fe43f */
[----:B------:R-:W-:-:S07]  /*0140*/  UIADD3.X UR5, URZ, UR5, URZ, UP1, !UPT ;  /* 0x000000053f057290 */ /* 0x000fce0008ffe43f */
[----:B------:R0:W-:Y:S02]  /*0150*/  UTMACCTL.PF [UR8] ;  /* 0x00000000080079b9 */ /* 0x0001e40008040000 */
[----:B------:R0:W-:Y:S02]  /*0160*/  UTMACCTL.PF [UR4] ;  /* 0x00000000040079b9 */ /* 0x0001e40008040000 */
[----:B0-----:R-:W-:Y:S01]  /*0170*/  NOP ;  /* 0x0000000000007918 */ /* 0x001fe20000000000 */
.L_x_1:
[----:B------:R-:W-:Y:S05]  /*0180*/  BSYNC B0 ;  /* 0x0000000000007941 */ /* 0x000fea0003800000 */
.L_x_0:
[----:B------:R-:W0:Y:S01]  /*0190*/  SHFL.IDX PT, R6, R0, RZ, 0x1f ;  /* 0x00001fff00067589 */ /* 0x000e2200000e0000 */
[----:B------:R-:W-:Y:S01]  /*01a0*/  R2UR UR14, R3 ;  /* 0x00000000030e72ca */ /* 0x000fe200000e0000 */
[----:B------:R-:W-:-:S04]  /*01b0*/  UISETP.NE.AND UP0, UPT, UR6, 0x3, UPT ;  /* 0x000000030600788c */ /* 0x000fc8000bf05270 */
[----:B------:R-:W-:-:S08]  /*01c0*/  UISETP.EQ.OR UP0, UPT, UR6, URZ, !UP0 ;  /* 0x0000003f0600728c */ /* 0x000fd0000c702670 */
[----:B------:R-:W-:Y:S02]  /*01d0*/  UIADD3 UR12, UR14, -0x1, URZ ;  /* 0xffffffff0e0c7890 */ /* 0x000fe4000fffe03f */
[----:B------:R-:W-:Y:S02]  /*01e0*/  UISETP.EQ.AND UP0, UPT, UR14, URZ, UP0 ;  /* 0x0000003f0e00728c */ /* 0x000fe40008702270 */
[----:B------:R-:W-:Y:S02]  /*01f0*/  UISETP.GE.U32.AND UP1, UPT, UR12, 0x2, UPT ;  /* 0x000000020c00788c */ /* 0x000fe4000bf26070 */
[----:B------:R-:W-:Y:S01]  /*0200*/  USEL UR13, URZ, 0x1, !UP0 ;  /* 0x000000013f0d7887 */ /* 0x000fe2000c000000 */
[----:B0-----:R-:W-:-:S03]  /*0210*/  ISETP.NE.AND P0, PT, R6, RZ, PT ;  /* 0x000000ff0600720c */ /* 0x001fc60003f05270 */
[----:B------:R-:W-:-:S10]  /*0220*/  USEL UR13, UR13, 0x2, UP1 ;  /* 0x000000020d0d7887 */ /* 0x000fd40008800000 */
[----:B------:R-:W-:Y:S05]  /*0230*/  @P0 BRA `(.L_x_2) ;  /* 0x00000000009c0947 */ /* 0x000fea0003800000 */
[----:B------:R-:W-:Y:S01]  /*0240*/  ELECT P0, URZ, PT ;  /* 0x00000000003f782f */ /* 0x000fe20003800000 */
[----:B------:R-:W-:-:S12]  /*0250*/  BSSY B0, `(.L_x_2) ;  /* 0x0000025000007945 */ /* 0x000fd80003800000 */
[----:B------:R-:W-:Y:S05]  /*0260*/  @!P0 BRA `(.L_x_3) ;  /* 0x00000000008c8947 */ /* 0x000fea0003800000 */
[----:B------:R-:W0:Y:S01]  /*0270*/  S2UR UR7, SR_CgaCtaId ;  /* 0x00000000000779c3 */ /* 0x000e220000008800 */
[----:B------:R-:W-:Y:S01]  /*0280*/  UMOV UR4, 0x400 ;  /* 0x0000040000047882 */ /* 0x000fe20000000000 */
[----:B------:R-:W-:Y:S01]  /*0290*/  UMOV UR5, 0x1 ;  /* 0x0000000100057882 */ /* 0x000fe20000000000 */
[----:B------:R-:W-:Y:S02]  /*02a0*/  UMOV UR8, 0x4 ;  /* 0x0000000400087882 */ /* 0x000fe40000000000 */
[----:B------:R-:W-:-:S04]  /*02b0*/  UIADD3 UR8, -UR8, 0x100000, URZ ;  /* 0x0010000008087890 */ /* 0x000fc8000fffe13f */
[----:B------:R-:W-:Y:S02]  /*02c0*/  USHF.L.U32 UR9, UR8, 0xb, URZ ;  /* 0x0000000b08097899 */ /* 0x000fe4000800063f */
[----:B------:R-:W-:Y:S02]  /*02d0*/  USHF.L.U32 UR8, UR8, 0x1, URZ ;  /* 0x0000000108087899 */ /* 0x000fe4000800063f */
[----:B0-----:R-:W-:Y:S02]  /*02e0*/  ULEA UR7, UR7, UR4, 0x18 ;  /* 0x0000000407077291 */ /* 0x001fe4000f8ec03f */
[----:B------:R-:W-:-:S04]  /*02f0*/  UIADD3 UR4, -UR5, 0x100000, URZ ;  /* 0x0010000005047890 */ /* 0x000fc8000fffe13f */
[----:B------:R-:W-:Y:S02]  /*0300*/  USHF.L.U32 UR5, UR4, 0xb, URZ ;  /* 0x0000000b04057899 */ /* 0x000fe4000800063f */
[----:B------:R-:W-:Y:S01]  /*0310*/  USHF.L.U32 UR4, UR4, 0x1, URZ ;  /* 0x0000000104047899 */ /* 0x000fe2000800063f */
[----:B------:R-:W0:Y:S11]  /*0320*/  FENCE.VIEW.ASYNC.S ;  /* 0x00000000000073c6 */ /* 0x000e360000000000 */
[----:B0-----:R0:W1:Y:S01]  /*0330*/  SYNCS.EXCH.64 URZ, [UR7], UR4 ;  /* 0x00000004073f75b2 */ /* 0x0010620008000100 */
[----:B------:R0:W2:Y:S01]  /*0340*/  SYNCS.EXCH.64 URZ, [UR7+0x58], UR8 ;  /* 0x00005808073f75b2 */ /* 0x0000a20008000100 */
[----:B------:R0:W3:Y:S01]  /*0350*/  SYNCS.EXCH.64 URZ, [UR7+0x8], UR4 ;  /* 0x00000804073f75b2 */ /* 0x0000e20008000100 */
[----:B------:R0:W4:Y:S01]  /*0360*/  SYNCS.EXCH.64 URZ, [UR7+0x60], UR8 ;  /* 0x00006008073f75b2 */ /* 0x0001220008000100 */
[----:B------:R0:W0:Y:S01]  /*0370*/  SYNCS.EXCH.64 URZ, [UR7+0x10], UR4 ;  /* 0x00001004073f75b2 */ /* 0x0000220008000100 */
        /* <DEDUP_REMOVED lines=17> */
[----:B------:R-:W-:Y:S01]  /*0490*/  NOP ;  /* 0x0000000000007918 */ /* 0x000fe20000000000 */
.L_x_3:
[----:B0-----:R-:W-:Y:S05]  /*04a0*/  BSYNC B0 ;  /* 0x0000000000007941 */ /* 0x001fea0003800000 */
.L_x_2:
[----:B------:R-:W-:Y:S01]  /*04b0*/  SHF.R.S32.HI R3, RZ, 0x1f, R2 ;  /* 0x0000001fff037819 */ /* 0x000fe20000011402 */
[----:B------:R-:W0:Y:S01]  /*04c0*/  SHFL.IDX PT, R8, R0, RZ, 0x1f ;  /* 0x00001fff00087589 */ /* 0x000e2200000e0000 */
[----:B------:R-:W-:Y:S02]  /*04d0*/  ELECT P0, URZ, PT ;  /* 0x00000000003f782f */ /* 0x000fe40003800000 */
[----:B------:R-:W-:Y:S02]  /*04e0*/  SHF.R.S32.HI R9, RZ, 0x1f, R6 ;  /* 0x0000001fff097819 */ /* 0x000fe40000011406 */
[----:B------:R-:W-:Y:S02]  /*04f0*/  ELECT P1, URZ, PT ;  /* 0x00000000003f782f */ /* 0x000fe40003820000 */
[----:B------:R-:W-:Y:S01]  /*0500*/  LEA.HI R3, R3, R2, RZ, 0x7 ;  /* 0x0000000203037211 */ /* 0x000fe200078f38ff */
[----:B------:R-:W5:Y:S01]  /*0510*/  SHFL.IDX PT, R10, R0, RZ, 0x1f ;  /* 0x00001fff000a7589 */ /* 0x000f6200000e0000 */
[----:B------:R-:W-:Y:S01]  /*0520*/  LEA.HI R9, R9, R6, RZ, 0x2 ;  /* 0x0000000609097211 */ /* 0x000fe200078f10ff */
[----:B------:R-:W1:Y:S01]  /*0530*/  S2UR UR15, SR_CTAID.X ;  /* 0x00000000000f79c3 */ /* 0x000e620000002500 */
[----:B------:R-:W-:Y:S01]  /*0540*/  LOP3.LUT R3, R3, 0xffffff80, RZ, 0xc0, !PT ;  /* 0xffffff8003037812 */ /* 0x000fe200078ec0ff */
[----:B------:R-:W2:Y:S01]  /*0550*/  S2R R4, SR_CTAID.Y ;  /* 0x0000000000047919 */ /* 0x000ea20000002600 */
[----:B------:R-:W-:Y:S01]  /*0560*/  LOP3.LUT R9, R9, 0x3ffffffc, RZ, 0xc0, !PT ;  /* 0x3ffffffc09097812 */ /* 0x000fe200078ec0ff */
[----:B------:R-:W-:Y:S01]  /*0570*/  ULDC UR4, c[0x0][0x154] ;  /* 0x0000550000047ab9 */ /* 0x000fe20000000800 */
[----:B------:R-:W-:Y:S01]  /*0580*/  ULDC UR5, c[0x0][0x150] ;  /* 0x0000540000057ab9 */ /* 0x000fe20000000800 */
[----:B------:R-:W-:Y:S01]  /*0590*/  IMAD.IADD R3, R2, 0x1, -R3 ;  /* 0x0000000102037824 */ /* 0x000fe200078e0a03 */
[----:B------:R-:W-:Y:S01]  /*05a0*/  UMOV UR9, 0x80 ;  /* 0x0000008000097882 */ /* 0x000fe20000000000 */
[----:B------:R-:W-:Y:S01]  /*05b0*/  IMAD.IADD R6, R6, 0x1, -R9 ;  /* 0x0000000106067824 */ /* 0x000fe200078e0a09 */
[----:B------:R-:W3:Y:S01]  /*05c0*/  LDC R15, c[0x0][0x148] ;  /* 0x00005200ff0f7b82 */ /* 0x000ee20000000800 */
[----:B------:R-:W4:Y:S01]  /*05d0*/  SHFL.IDX PT, R9, R5, RZ, 0x1f ;  /* 0x00001fff05097589 */ /* 0x000f2200000e0000 */
[----:B------:R-:W-:Y:S01]  /*05e0*/  SHF.R.S32.HI R12, RZ, 0x1f, R3 ;  /* 0x0000001fff0c7819 */ /* 0x000fe20000011403 */
[----:B------:R-:W-:Y:S01]  /*05f0*/  NOP ;  /* 0x0000000000007918 */ /* 0x000fe20000000000 */
[----:B------:R-:W-:Y:S01]  /*0600*/  NOP ;  /* 0x0000000000007918 */ /* 0x000fe20000000000 */
[----:B------:R-:W-:-:S02]  /*0610*/  ISETP.NE.AND P4, PT, RZ, UR14, PT ;  /* 0x0000000eff007c0c */ /* 0x000fc4000bf85270 */
[----:B------:R-:W-:Y:S02]  /*0620*/  LEA.HI R7, R12, R3, RZ, 0x3 ;  /* 0x000000030c077211 */ /* 0x000fe400078f18ff */
[----:B0-----:R-:W-:Y:S02]  /*0630*/  ISETP.NE.OR P0, PT, R8, RZ, !P0 ;  /* 0x000000ff0800720c */ /* 0x001fe40004705670 */
[--C-:B------:R-:W-:Y:S02]  /*0640*/  SHF.R.S32.HI R8, RZ, 0x3, R7.reuse ;  /* 0x00000003ff087819 */ /* 0x100fe40000011407 */
[----:B------:R-:W-:Y:S02]  /*0650*/  SHF.R.S32.HI R7, RZ, 0x1f, R7 ;  /* 0x0000001fff077819 */ /* 0x000fe40000011407 */
[----:B-----5:R-:W-:Y:S02]  /*0660*/  ISETP.NE.OR P1, PT, R10, RZ, !P1 ;  /* 0x000000ff0a00720c */ /* 0x020fe40004f25670 */
[----:B------:R-:W-:-:S04]  /*0670*/  LEA.HI R7, R7, R8, RZ, 0x2 ;  /* 0x0000000807077211 */ /* 0x000fc800078f10ff */
[----:B------:R-:W-:Y:S01]  /*0680*/  LOP3.LUT R7, R7, 0xfffffffc, RZ, 0xc0, !PT ;  /* 0xfffffffc07077812 */ /* 0x000fe200078ec0ff */
[----:B------:R-:W-:Y:S01]  /*0690*/  VOTEU.ALL UP1, P0 ;  /* 0x00000000003f7886 */ /* 0x000fe20000020000 */
[----:B------:R-:W-:Y:S01]  /*06a0*/  VOTEU.ALL UP0, P0 ;  /* 0x00000000003f7886 */ /* 0x000fe20000000000 */
[----:B--2---:R-:W-:Y:S02]  /*06b0*/  I2FP.F32.U32 R0, R4 ;  /* 0x0000000400007245 */ /* 0x004fe40000201000 */
[----:B------:R-:W-:Y:S01]  /*06c0*/  IMAD.IADD R7, R8, 0x1, -R7 ;  /* 0x0000000108077824 */ /* 0x000fe200078e0a07 */
[----:B------:R-:W0:Y:S01]  /*06d0*/  @!UP1 S2UR UR8, SR_CgaCtaId ;  /* 0x00000000000899c3 */ /* 0x000e220000008800 */
[----:B------:R-:W-:Y:S01]  /*06e0*/  VOTEU.ALL UP2, P1 ;  /* 0x00000000003f7886 */ /* 0x000fe20000840000 */
[----:B------:R-:W-:Y:S01]  /*06f0*/  @!UP1 UMOV UR7, 0x400 ;  /* 0x0000040000079882 */ /* 0x000fe20000000000 */
[----:B------:R-:W-:Y:S01]  /*0700*/  IMAD R6, R6, 0x4, R7 ;  /* 0x0000000406067824 */ /* 0x000fe200078e0207 */
[----:B------:R-:W-:Y:S01]  /*0710*/  VOTEU.ALL UP3, P1 ;  /* 0x00000000003f7886 */ /* 0x000fe20000860000 */
[----:B------:R-:W-:Y:S01]  /*0720*/  VOTEU.ALL UP4, P1 ;  /* 0x00000000003f7886 */ /* 0x000fe20000880000 */
[----:B------:R-:W-:Y:S01]  /*0730*/  @!UP2 UMOV UR10, 0x400 ;  /* 0x00000400000aa882 */ /* 0x000fe20000000000 */
[----:B------:R-:W-:Y:S01]  /*0740*/  IMAD.SHL.U32 R7, R6, 0x4, RZ ;  /* 0x0000000406077824 */ /* 0x000fe200078e00ff */
[----:B------:R-:W2:Y:S01]  /*0750*/  @!UP2 S2UR UR11, SR_CgaCtaId ;  /* 0x00000000000ba9c3 */ /* 0x000ea20000008800 */
[----:B------:R-:W-:Y:S01]  /*0760*/  VOTEU.ALL UP5, P1 ;  /* 0x00000000003f7886 */ /* 0x000fe200008a0000 */
[----:B----4-:R-:W-:-:S02]  /*0770*/  R2UR UR17, R9 ;  /* 0x00000000091172ca */ /* 0x010fc400000e0000 */
[----:B------:R-:W-:Y:S01]  /*0780*/  LOP3.LUT R11, R6, 0xc, R7, 0x78, !PT ;  /* 0x0000000c060b7812 */ /* 0x000fe200078e7807 */
[----:B------:R-:W-:Y:S01]  /*0790*/  FMUL R7, R0, UR4 ;  /* 0x0000000400077c20 */ /* 0x000fe20008400000 */
[----:B-1----:R-:W-:Y:S01]  /*07a0*/  I2FP.F32.U32 R0, UR15 ;  /* 0x0000000f00007c45 */ /* 0x002fe20008201000 */
[----:B------:R-:W-:Y:S01]  /*07b0*/  UMOV UR4, 0x20 ;  /* 0x0000002000047882 */ /* 0x000fe20000000000 */
[----:B------:R-:W1:Y:S01]  /*07c0*/  LDC R8, c[0x0][0x140] ;  /* 0x00005000ff087b82 */ /* 0x000e620000000800 */
[----:B------:R4:W-:Y:S02]  /*07d0*/  STL [R1+0x7c], R11 ;  /* 0x00007c0b01007387 */ /* 0x0009e40000100800 */
[----:B------:R-:W-:Y:S01]  /*07e0*/  FMUL R0, R0, UR5 ;  /* 0x0000000500007c20 */ /* 0x000fe20008400000 */
[----:B------:R-:W5:Y:S01]  /*07f0*/  F2I.U32.TRUNC.NTZ R7, R7 ;  /* 0x0000000700077305 */ /* 0x000f62000020f000 */
[----:B------:R-:W-:-:S04]  /*0800*/  @!UP1 UIADD3 UR4, -UR4, 0x100000, URZ ;  /* 0x0010000004049890 */ /* 0x000fc8000fffe13f */
[----:B------:R-:W-:Y:S02]  /*0810*/  @!UP1 USHF.L.U32 UR5, UR4, 0xb, URZ ;  /* 0x0000000b04059899 */ /* 0x000fe4000800063f */
[----:B------:R-:W-:Y:S01]  /*0820*/  @!UP1 USHF.L.U32 UR4, UR4, 0x1, URZ ;  /* 0x0000000104049899 */ /* 0x000fe2000800063f */
[----:B------:R-:W4:Y:S01]  /*0830*/  LDC R6, c[0x0][0x144] ;  /* 0x00005100ff067b82 */ /* 0x000f220000000800 */
[----:B0-----:R-:W-:Y:S02]  /*0840*/  @!UP1 ULEA UR7, UR8, UR7, 0x18 ;  /* 0x0000000708079291 */ /* 0x001fe4000f8ec03f */
[----:B------:R-:W-:-:S04]  /*0850*/  @!UP2 UIADD3 UR8, -UR9, 0x100000, URZ ;  /* 0x001000000908a890 */ /* 0x000fc8000fffe13f */
[----:B------:R-:W-:Y:S02]  /*0860*/  @!UP2 USHF.L.U32 UR9, UR8, 0xb, URZ ;  /* 0x0000000b0809a899 */ /* 0x000fe4000800063f */
[----:B------:R-:W-:Y:S01]  /*0870*/  @!UP2 USHF.L.U32 UR8, UR8, 0x1, URZ ;  /* 0x000000010808a899 */ /* 0x000fe2000800063f */
[----:B------:R-:W0:Y:S01]  /*0880*/  F2I.U32.TRUNC.NTZ R0, R0 ;  /* 0x0000000000007305 */ /* 0x000e22000020f000 */
[----:B------:R-:W-:Y:S01]  /*0890*/  VOTEU.ALL UP1, P0 ;  /* 0x00000000003f7886 */ /* 0x000fe20000020000 */
[----:B------:R-:W-:Y:S01]  /*08a0*/  LOP3.LUT P0, RZ, R3, 0x7, RZ, 0xc0, !PT ;  /* 0x0000000703ff7812 */ /* 0x000fe2000780c0ff */
[----:B--2---:R-:W-:Y:S01]  /*08b0*/  @!UP2 ULEA UR10, UR11, UR10, 0x18 ;  /* 0x0000000a0b0aa291 */ /* 0x004fe2000f8ec03f */
[----:B------:R-:W-:Y:S01]  /*08c0*/  VOTEU.ALL UP2, P1 ;  /* 0x00000000003f7886 */ /* 0x000fe20000840000 */
[----:B-----5:R-:W-:Y:S01]  /*08d0*/  IMAD.MOV R16, RZ, RZ, -R7 ;  /* 0x000000ffff107224 */ /* 0x020fe200078e0a07 */
[----:B------:R-:W-:Y:S01]  /*08e0*/  ISETP.LT.U32.AND P0, PT, R11, 0x4, !P0 ;  /* 0x000000040b00780c */ /* 0x000fe20004701070 */
[----:B------:R-:W2:Y:S02]  /*08f0*/  FENCE.VIEW.ASYNC.S ;  /* 0x00000000000073c6 */ /* 0x000ea40000000000 */
[----:B--2---:R2:W2:Y:S01]  /*0900*/  @!UP0 SYNCS.EXCH.64 URZ, [UR7+0xe0], UR4 ;  /* 0x0000e004073f85b2 */ /* 0x0044a20008000100 */
[----:B-1----:R-:W-:Y:S01]  /*0910*/  ISETP.EQ.U32.AND P2, PT, R8, 0x1, PT ;  /* 0x000000010800780c */ /* 0x002fe20003f42070 */
[----:B0-----:R-:W-:-:S02]  /*0920*/  IMAD.MOV R7, RZ, RZ, -R0 ;  /* 0x000000ffff077224 */ /* 0x001fc400078e0a00 */
[----:B---3--:R-:W-:Y:S02]  /*0930*/  IMAD R0, R15, R16, R4 ;  /* 0x000000100f007224 */ /* 0x008fe400078e0204 */
[----:B----4-:R-:W-:-:S03]  /*0940*/  IMAD R14, R6, R7, UR15 ;  /* 0x0000000f060e7e24 */ /* 0x010fc6000f8e0207 */
[----:B------:R-:W-:Y:S01]  /*0950*/  ISETP.NE.AND P1, PT, R0, R11, PT ;  /* 0x0000000b0000720c */ /* 0x000fe20003f25270 */
[----:B------:R0:W1:Y:S01]  /*0960*/  @!UP1 SYNCS.EXCH.64 URZ, [UR7+0xe8], UR4 ;  /* 0x0000e804073f95b2 */ /* 0x0000620008000100 */
[----:B------:R-:W-:Y:S02]  /*0970*/  NOP ;  /* 0x0000000000007918 */ /* 0x000fe40000000000 */
[----:B------:R-:W-:-:S04]  /*0980*/  ISETP.EQ.OR P1, PT, R14, RZ, !P1 ;  /* 0x000000ff0e00720c */ /* 0x000fc80004f22670 */
[----:B------:R-:W-:Y:S01]  /*0990*/  PLOP3.LUT P0, PT, P0, P1, PT, 0x80, 0x0 ;  /* 0x000000000000781c */ /* 0x000fe20000703070 */
[----:B------:R0:W3:Y:S01]  /*09a0*/  @!UP2 SYNCS.EXCH.64 URZ, [UR10+0xc0], UR8 ;  /* 0x0000c0080a3fa5b2 */ /* 0x0000e20008000100 */
[----:B------:R0:W4:Y:S01]  /*09b0*/  @!UP3 SYNCS.EXCH.64 URZ, [UR10+0xc8], UR8 ;  /* 0x0000c8080a3fb5b2 */ /* 0x0001220008000100 */
[----:B------:R0:W0:Y:S01]  /*09c0*/  @!UP4 SYNCS.EXCH.64 URZ, [UR10+0xd0], UR8 ;  /* 0x0000d0080a3fc5b2 */ /* 0x0000220008000100 */
[----:B------:R0:W0:Y:S01]  /*09d0*/  @!UP5 SYNCS.EXCH.64 URZ, [UR10+0xd8], UR8 ;  /* 0x0000d8080a3fd5b2 */ /* 0x0000220008000100 */
[----:B------:R-:W-:Y:S01]  /*09e0*/  NOP ;  /* 0x0000000000007918 */ /* 0x000fe20000000000 */
[----:B--2---:R-:W-:Y:S07]  /*09f0*/  @!P2 BRA `(.L_x_4) ;  /* 0x000000000008a947 */ /* 0x004fee0003800000 */
[----:B01-34-:R-:W-:Y:S01]  /*0a00*/  UCGABAR_ARV ;  /* 0x00000000000079c7 */ /* 0x01bfe20008000000 */
[----:B------:R-:W-:Y:S05]  /*0a10*/  BRA `(.L_x_5) ;  /* 0x0000000000047947 */ /* 0x000fea0003800000 */
.L_x_4:
[----:B01-34-:R-:W-:Y:S01]  /*0a20*/  NOP ;  /* 0x0000000000007918 */ /* 0x01bfe20000000000 */
.L_x_5:
[----:B------:R-:W-:Y:S01]  /*0a30*/  ULDC.64 UR4, c[0x0][0x598] ;  /* 0x0001660000047ab9 */ /* 0x000fe20000000a00 */
[----:B------:R-:W-:Y:S01]  /*0a40*/  ULDC.64 UR22, c[0x0][0x208] ;  /* 0x0000820000167ab9 */ /* 0x000fe20000000a00 */
[----:B------:R-:W-:-:S04]  /*0a50*/  ISETP.NE.U32.AND P1, PT, RZ, UR4, PT ;  /* 0x00000004ff007c0c */ /* 0x000fc8000bf25070 */
[----:B------:R-:W-:-:S13]  /*0a60*/  ISETP.NE.AND.EX P1, PT, RZ, UR5, PT, P1 ;  /* 0x00000005ff007c0c */ /* 0x000fda000bf25310 */
[----:B------:R-:W-:Y:S05]  /*0a70*/  @!P1 BRA `(.L_x_6) ;  /* 0x0000000000209947 */ /* 0x000fea0003800000 */
[----:B------:R-:W0:Y:S02]  /*0a80*/  LDC.64 R6, c[0x0][0x598] ;  /* 0x00016600ff067b82 */ /* 0x000e240000000a00 */
[----:B0-----:R-:W2:Y:S02]  /*0a90*/  LDG.E.64 R6, desc[UR22][R6.64] ;  /* 0x0000001606067981 */ /* 0x001ea4000c1e1b00 */
[----:B--2---:R-:W-:-:S04]  /*0aa0*/  ISETP.NE.U32.AND P1, PT, R6, RZ, PT ;  /* 0x000000ff0600720c */ /* 0x004fc80003f25070 */
[----:B------:R-:W-:-:S13]  /*0ab0*/  ISETP.NE.AND.EX P1, PT, R7, RZ, PT, P1 ;  /* 0x000000ff0700720c */ /* 0x000fda0003f25310 */
[----:B------:R-:W-:Y:S05]  /*0ac0*/  @!P1 BRA `(.L_x_6) ;  /* 0x00000000000c9947 */ /* 0x000fea0003800000 */
[----:B------:R-:W2:Y:S02]  /*0ad0*/  LD.E R6, desc[UR22][R6.64] ;  /* 0x0000001606067980 */ /* 0x000ea4000c101900 */
[----:B--2---:R-:W-:Y:S01]  /*0ae0*/  R2UR UR24, R6 ;  /* 0x00000000061872ca */ /* 0x004fe200000e0000 */
[----:B------:R-:W-:-:S14]  /*0af0*/  BRA `(.L_x_7) ;  /* 0x0000000000247947 */ /* 0x000fdc0003800000 */
.L_x_6:
[----:B------:R-:W-:Y:S02]  /*0b00*/  ULDC.64 UR4, c[0x0][0x588] ;  /* 0x0001620000047ab9 */ /* 0x000fe40000000a00 */
[----:B------:R-:W-:-:S04]  /*0b10*/  ISETP.NE.U32.AND P1, PT, RZ, UR4, PT ;  /* 0x00000004ff007c0c */ /* 0x000fc8000bf25070 */
[----:B------:R-:W-:-:S13]  /*0b20*/  ISETP.NE.AND.EX P1, PT, RZ, UR5, PT, P1 ;  /* 0x00000005ff007c0c */ /* 0x000fda000bf25310 */
[----:B------:R-:W-:Y:S05]  /*0b30*/  @!P1 BRA `(.L_x_8) ;  /* 0x0000000000109947 */ /* 0x000fea0003800000 */
[----:B------:R-:W0:Y:S02]  /*0b40*/  LDC.64 R6, c[0x0][0x588] ;  /* 0x00016200ff067b82 */ /* 0x000e240000000a00 */
[----:B0-----:R-:W2:Y:S02]  /*0b50*/  LDG.E R6, desc[UR22][R6.64] ;  /* 0x0000001606067981 */ /* 0x001ea4000c1e1900 */
[----:B--2---:R-:W-:Y:S01]  /*0b60*/  R2UR UR24, R6 ;  /* 0x00000000061872ca */ /* 0x004fe200000e0000 */
[----:B------:R-:W-:-:S14]  /*0b70*/  BRA `(.L_x_7) ;  /* 0x0000000000047947 */ /* 0x000fdc0003800000 */
.L_x_8:
[----:B------:R-:W-:-:S05]  /*0b80*/  ULDC UR24, c[0x0][0x580] ;  /* 0x0001600000187ab9 */ /* 0x000fca0000000800 */
.L_x_7:
[----:B------:R-:W-:Y:S02]  /*0b90*/  ULDC.64 UR4, c[0x0][0x5a0] ;  /* 0x0001680000047ab9 */ /* 0x000fe40000000a00 */
        /* <DEDUP_REMOVED lines=11> */
.L_x_9:
        /* <DEDUP_REMOVED lines=8> */
.L_x_11:
[----:B------:R-:W-:-:S05]  /*0cd0*/  ULDC UR25, c[0x0][0x584] ;  /* 0x0001610000197ab9 */ /* 0x000fca0000000800 */
.L_x_10:
[----:B------:R-:W0:Y:S01]  /*0ce0*/  LDC R0, c[0x0][0x65c] ;  /* 0x00019700ff007b82 */ /* 0x000e220000000800 */
[----:B------:R-:W-:Y:S01]  /*0cf0*/  IMAD.U32 R6, RZ, RZ, UR15 ;  /* 0x0000000fff067e24 */ /* 0x000fe2000f8e00ff */
[----:B------:R-:W-:Y:S01]  /*0d00*/  UISETP.NE.AND UP0, UPT, UR14, 0x2, UPT ;  /* 0x000000020e00788c */ /* 0x000fe2000bf05270 */
[----:B------:R-:W-:Y:S01]  /*0d10*/  IMAD.MOV.U32 R7, RZ, RZ, RZ ;  /* 0x000000ffff077224 */ /* 0x000fe200078e00ff */
[----:B------:R-:W-:Y:S01]  /*0d20*/  ULDC UR7, c[0x0][0x28c] ;  /* 0x0000a30000077ab9 */ /* 0x000fe20000000800 */
[----:B------:R-:W-:Y:S01]  /*0d30*/  UMOV UR5, URZ ;  /* 0x0000003f00057c82 */ /* 0x000fe20008000000 */
[----:B------:R-:W-:Y:S02]  /*0d40*/  UIADD3 UR7, UR7, 0x3f, URZ ;  /* 0x0000003f07077890 */ /* 0x000fe4000fffe03f */
[----:B------:R-:W-:Y:S01]  /*0d50*/  PLOP3.LUT P1, PT, PT, PT, UP0, 0x80, 0x0 ;  /* 0x000000000000781c */ /* 0x000fe20003f2f008 */
[----:B------:R-:W-:Y:S01]  /*0d60*/  UMOV UR4, URZ ;  /* 0x0000003f00047c82 */ /* 0x000fe20008000000 */
[----:B------:R-:W-:Y:S01]  /*0d70*/  USHF.R.S32.HI UR10, URZ, 0x1f, UR7 ;  /* 0x0000001f3f0a7899 */ /* 0x000fe20008011407 */
[----:B------:R-:W-:-:S03]  /*0d80*/  ULDC.64 UR18, c[0x0][0x650] ;  /* 0x0001940000127ab9 */ /* 0x000fc60000000a00 */
[----:B------:R-:W-:-:S04]  /*0d90*/  ULEA.HI UR10, UR10, UR7, URZ, 0x6 ;  /* 0x000000070a0a7291 */ /* 0x000fc8000f8f303f */
[----:B------:R-:W-:Y:S01]  /*0da0*/  USHF.R.S32.HI UR14, URZ, 0x6, UR10 ;  /* 0x000000063f0e7899 */ /* 0x000fe2000801140a */
[----:B0-----:R-:W-:-:S13]  /*0db0*/  ISETP.NE.AND P3, PT, R0, 0x1, PT ;  /* 0x000000010000780c */ /* 0x001fda0003f65270 */
[----:B------:R-:W0:Y:S01]  /*0dc0*/  @P3 LDC R9, c[0x0][0x10] ;  /* 0x00000400ff093b82 */ /* 0x000e220000000800 */
[----:B------:R-:W-:-:S07]  /*0dd0*/  @P3 IMAD.MOV.U32 R5, RZ, RZ, RZ ;  /* 0x000000ffff053224 */ /* 0x000fce00078e00ff */
[----:B------:R-:W1:Y:S01]  /*0de0*/  @!P3 LDC R11, c[0x0][0xc] ;  /* 0x00000300ff0bbb82 */ /* 0x000e620000000800 */
[----:B------:R-:W-:Y:S01]  /*0df0*/  ULDC UR8, c[0x0][0xc] ;  /* 0x0000030000087ab9 */ /* 0x000fe20000000800 */
[----:B------:R-:W-:Y:S01]  /*0e00*/  ULDC UR9, c[0x0][0x10] ;  /* 0x0000040000097ab9 */ /* 0x000fe20000000800 */
[----:B------:R-:W-:Y:S01]  /*0e10*/  ULDC UR7, c[0x0][0x14] ;  /* 0x0000050000077ab9 */ /* 0x000fe20000000800 */
[----:B------:R-:W-:-:S04]  /*0e20*/  UIMAD.WIDE.U32 UR8, UR8, UR9, URZ ;  /* 0x00000009080872a5 */ /* 0x000fc8000f8e003f */
[----:B------:R-:W-:Y:S01]  /*0e30*/  UIMAD.WIDE.U32 UR20, UR8, UR7, URZ ;  /* 0x00000007081472a5 */ /* 0x000fe2000f8e003f */
[----:B0-----:R-:W-:Y:S01]  /*0e40*/  @P3 IMAD.WIDE.U32 R8, R9, UR15, R4 ;  /* 0x0000000f09083c25 */ /* 0x001fe2000f8e0004 */
[----:B------:R-:W-:-:S03]  /*0e50*/  UIMAD UR15, UR9, UR7, URZ ;  /* 0x00000007090f72a4 */ /* 0x000fc6000f8e023f */
[----:B------:R-:W-:Y:S01]  /*0e60*/  @P3 IMAD.MOV.U32 R13, RZ, RZ, R8 ;  /* 0x000000ffff0d3224 */ /* 0x000fe200078e0008 */
[----:B------:R-:W-:Y:S01]  /*0e70*/  UIADD3 UR15, UR21, UR15, URZ ;  /* 0x0000000f150f7290 */ /* 0x000fe2000fffe03f */
[----:B-1----:R-:W-:-:S04]  /*0e80*/  @!P3 IMAD.WIDE.U32 R6, R4, R11, R6 ;  /* 0x0000000b0406b225 */ /* 0x002fc800078e0006 */
[----:B------:R-:W-:Y:S02]  /*0e90*/  @P3 IMAD.MOV.U32 R11, RZ, RZ, RZ ;  /* 0x000000ffff0b3224 */ /* 0x000fe400078e00ff */
[----:B------:R-:W-:Y:S02]  /*0ea0*/  @!P3 IMAD.MOV.U32 R13, RZ, RZ, R6 ;  /* 0x000000ffff0db224 */ /* 0x000fe400078e0006 */
[----:B------:R-:W-:Y:S02]  /*0eb0*/  @P3 IMAD.IADD R10, R9, 0x1, R11 ;  /* 0x00000001090a3824 */ /* 0x000fe400078e020b */
[----:B------:R-:W-:Y:S01]  /*0ec0*/  @!P3 IMAD.MOV.U32 R10, RZ, RZ, R7 ;  /* 0x000000ffff0ab224 */ /* 0x000fe200078e0007 */
[----:B------:R0:W-:Y:S01]  /*0ed0*/  STL [R1+0x84], R13 ;  /* 0x0000840d01007387 */ /* 0x0001e20000100800 */
[----:B------:R-:W-:Y:S02]  /*0ee0*/  IMAD.MOV.U32 R17, RZ, RZ, R13 ;  /* 0x000000ffff117224 */ /* 0x000fe400078e000d */
[----:B------:R-:W-:Y:S01]  /*0ef0*/  IMAD.MOV.U32 R22, RZ, RZ, R10 ;  /* 0x000000ffff167224 */ /* 0x000fe200078e000a */
[----:B------:R0:W-:Y:S01]  /*0f00*/  STL [R1+0x80], R10 ;  /* 0x0000800a01007387 */ /* 0x0001e20000100800 */
[----:B------:R-:W-:Y:S05]  /*0f10*/  @P1 BRA `(.L_x_12) ;  /* 0x0000000000281947 */ /* 0x000fea0003800000 */
[----:B------:R-:W-:Y:S01]  /*0f20*/  IADD3 R17, P1, R17, UR20, RZ ;  /* 0x0000001411117c10 */ /* 0x000fe2000ff3e0ff */
[----:B------:R-:W-:Y:S02]  /*0f30*/  UISETP.GE.U32.AND UP0, UPT, UR14, 0xb, UPT ;  /* 0x0000000b0e00788c */ /* 0x000fe4000bf06070 */
[----:B------:R-:W-:Y:S01]  /*0f40*/  UIMAD.WIDE.U32 UR4, UR14, -0x45d1745d, URZ ;  /* 0xba2e8ba30e0478a5 */ /* 0x000fe2000f8e003f */
[----:B------:R-:W-:Y:S01]  /*0f50*/  IADD3.X R22, R22, UR15, RZ, P1, !PT ;  /* 0x0000000f16167c10 */ /* 0x000fe20008ffe4ff */
[----:B------:R1:W-:Y:S02]  /*0f60*/  STL [R1+0x84], R17 ;  /* 0x0000841101007387 */ /* 0x0003e40000100800 */
[----:B------:R-:W-:Y:S02]  /*0f70*/  USHF.R.U32.HI UR5, URZ, 0x3, UR5 ;  /* 0x000000033f057899 */ /* 0x000fe40008011605 */
[----:B------:R1:W-:Y:S01]  /*0f80*/  STL [R1+0x80], R22 ;  /* 0x0000801601007387 */ /* 0x0003e20000100800 */
[----:B------:R-:W-:-:S02]  /*0f90*/  UMOV UR4, URZ ;  /* 0x0000003f00047c82 */ /* 0x000fc40008000000 */
[----:B------:R-:W-:Y:S02]  /*0fa0*/  @UP0 ULOP3.LUT UR4, UR5, 0x1, URZ, 0xc0, !UPT ;  /* 0x0000000105040892 */ /* 0x000fe4000f8ec03f */
[----:B------:R-:W-:-:S12]  /*0fb0*/  UIMAD UR5, UR5, -0xb, UR14 ;  /* 0xfffffff5050578a4 */ /* 0x000fd8000f8e020e */
.L_x_12:
[----:B------:R-:W-:Y:S01]  /*0fc0*/  IMAD.MOV.U32 R8, RZ, RZ, -0x1 ;  /* 0xffffffffff087424 */ /* 0x000fe200078e00ff */
[----:B------:R-:W-:Y:S01]  /*0fd0*/  ISETP.GE.U32.AND P1, PT, R17, UR18, PT ;  /* 0x0000001211007c0c */ /* 0x000fe2000bf26070 */
[----:B------:R-:W-:Y:S01]  /*0fe0*/  IMAD.MOV.U32 R6, RZ, RZ, -0x1 ;  /* 0xffffffffff067424 */ /* 0x000fe200078e00ff */
[----:B------:R-:W-:Y:S01]  /*0ff0*/  PRMT R0, RZ, 0x7610, R0 ;  /* 0x00007610ff007816 */ /* 0x000fe20000000000 */
[----:B------:R-:W-:Y:S01]  /*1000*/  IMAD.MOV.U32 R7, RZ, RZ, -0x1 ;  /* 0xffffffffff077424 */ /* 0x000fe200078e00ff */
[----:B------:R2:W-:Y:S01]  /*1010*/  STL [R1+0x88], R8 ;  /* 0x0000880801007387 */ /* 0x0005e20000100800 */
[----:B------:R-:W-:-:S03]  /*1020*/  ISETP.GE.U32.AND.EX P1, PT, R22, UR19, PT, P1 ;  /* 0x0000001316007c0c */ /* 0x000fc6000bf26110 */
[----:B------:R2:W-:Y:S04]  /*1030*/  STL [R1+0x78], R6 ;  /* 0x0000780601007387 */ /* 0x0005e80000100800 */
[----:B------:R2:W-:Y:S06]  /*1040*/  STL [R1+0x8c], R7 ;  /* 0x00008c0701007387 */ /* 0x0005ec0000100800 */
[----:B------:R-:W-:Y:S05]  /*1050*/  @P1 BRA `(.L_x_13) ;  /* 0x0000000400381947 */ /* 0x000fea0003800000 */
[----:B------:R-:W3:Y:S01]  /*1060*/  LDC.64 R18, c[0x0][0x628] ;  /* 0x00018a00ff127b82 */ /* 0x000ee20000000a00 */
[----:B--2---:R-:W-:Y:S02]  /*1070*/  IMAD.MOV.U32 R6, RZ, RZ, R17 ;  /* 0x000000ffff067224 */ /* 0x004fe400078e0011 */
[----:B------:R-:W-:-:S05]  /*1080*/  IMAD.MOV.U32 R7, RZ, RZ, R22 ;  /* 0x000000ffff077224 */ /* 0x000fca00078e0016 */
[----:B------:R-:W2:Y:S08]  /*1090*/  LDC R0, c[0x0][0x630] ;  /* 0x00018c00ff007b82 */ /* 0x000eb00000000800 */
[----:B------:R-:W4:Y:S01]  /*10a0*/  LDC.64 R20, c[0x0][0x620] ;  /* 0x00018800ff147b82 */ /* 0x000f220000000a00 */
[----:B---3--:R-:W-:-:S04]  /*10b0*/  ISETP.NE.U32.AND P1, PT, R18, RZ, PT ;  /* 0x000000ff1200720c */ /* 0x008fc80003f25070 */
[----:B------:R-:W-:-:S13]  /*10c0*/  ISETP.NE.AND.EX P1, PT, R19, RZ, PT, P1 ;  /* 0x000000ff1300720c */ /* 0x000fda0003f25310 */
[----:B--2-4-:R-:W-:Y:S05]  /*10d0*/  @!P1 BRA `(.L_x_14) ;  /* 0x0000000000289947 */ /* 0x014fea0003800000 */
[----:B------:R-:W2:Y:S02]  /*10e0*/  LDC R11, c[0x0][0x634] ;  /* 0x00018d00ff0b7b82 */ /* 0x000ea40000000800 */
[----:B--2---:R-:W-:-:S05]  /*10f0*/  IADD3 R11, P1, R17, R11, RZ ;  /* 0x0000000b110b7210 */ /* 0x004fca0007f3e0ff */
[----:B0-----:R-:W-:-:S04]  /*1100*/  IMAD.X R13, RZ, RZ, R22, P1 ;  /* 0x000000ffff0d7224 */ /* 0x001fc800008e0616 */
[----:B------:R-:W-:-:S04]  /*1110*/  IMAD.WIDE.U32 R6, R13, R18, RZ ;  /* 0x000000120d067225 */ /* 0x000fc800078e00ff */
[----:B------:R-:W-:-:S04]  /*1120*/  IMAD.WIDE.U32 R8, P1, R11, R19, R6 ;  /* 0x000000130b087225 */ /* 0x000fc80007820006 */
[----:B------:R-:W-:-:S04]  /*1130*/  IMAD.WIDE.U32 R6, R11, R18, RZ ;  /* 0x000000120b067225 */ /* 0x000fc800078e00ff */
[----:B------:R-:W-:Y:S01]  /*1140*/  IMAD.X R11, RZ, RZ, RZ, P1 ;  /* 0x000000ffff0b7224 */ /* 0x000fe200008e06ff */
[----:B------:R-:W-:Y:S01]  /*1150*/  IADD3 RZ, P1, R7, R8, RZ ;  /* 0x0000000807ff7210 */ /* 0x000fe20007f3e0ff */
[----:B------:R-:W-:-:S04]  /*1160*/  IMAD.MOV.U32 R10, RZ, RZ, R9 ;  /* 0x000000ffff0a7224 */ /* 0x000fc800078e0009 */
[----:B------:R-:W-:-:S08]  /*1170*/  IMAD.WIDE.U32.X R6, R13, R19, R10, P1 ;  /* 0x000000130d067225 */ /* 0x000fd000008e040a */
.L_x_14:
[-CC-:B------:R-:W-:Y:S01]  /*1180*/  SHF.R.U64 R27, R6, R0.reuse, R7.reuse ;  /* 0x00000000061b7219 */ /* 0x180fe20000001207 */
[----:B------:R-:W2:Y:S01]  /*1190*/  LDC.64 R24, c[0x0][0x640] ;  /* 0x00019000ff187b82 */ /* 0x000ea20000000a00 */
[----:B------:R-:W-:Y:S01]  /*11a0*/  SHF.R.U32.HI R0, RZ, R0, R7 ;  /* 0x00000000ff007219 */ /* 0x000fe20000011607 */
[----:B------:R-:W-:Y:S01]  /*11b0*/  IMAD.MOV.U32 R6, RZ, RZ, R17 ;  /* 0x000000ffff067224 */ /* 0x000fe200078e0011 */
[----:B------:R-:W-:-:S05]  /*11c0*/  IADD3 R9, P1, RZ, -R27, RZ ;  /* 0x8000001bff097210 */ /* 0x000fca0007f3e0ff */
[----:B------:R-:W3:Y:S01]  /*11d0*/  LDC R8, c[0x0][0x618] ;  /* 0x00018600ff087b82 */ /* 0x000ee20000000800 */
[----:B------:R-:W-:-:S04]  /*11e0*/  IMAD.X R7, RZ, RZ, ~R0, P1 ;  /* 0x000000ffff077224 */ /* 0x000fc800008e0e00 */
[-C--:B------:R-:W-:Y:S02]  /*11f0*/  IMAD R0, R7, R20.reuse, RZ ;  /* 0x0000001407007224 */ /* 0x080fe400078e02ff */
[----:B------:R-:W-:Y:S01]  /*1200*/  IMAD.MOV.U32 R7, RZ, RZ, R22 ;  /* 0x000000ffff077224 */ /* 0x000fe200078e0016 */
[----:B------:R-:W4:Y:S01]  /*1210*/  LDC R11, c[0x0][0x608] ;  /* 0x00018200ff0b7b82 */ /* 0x000f220000000800 */
[----:B-1----:R-:W-:Y:S02]  /*1220*/  IMAD.MOV.U32 R22, RZ, RZ, 0x1 ;  /* 0x00000001ff167424 */ /* 0x002fe400078e00ff */
[----:B------:R-:W-:-:S04]  /*1230*/  IMAD.WIDE.U32 R6, R9, R20, R6 ;  /* 0x0000001409067225 */ /* 0x000fc800078e0006 */
[----:B------:R-:W-:Y:S01]  /*1240*/  IMAD R9, R9, R21, R0 ;  /* 0x0000001509097224 */ /* 0x000fe200078e0200 */
[----:B------:R-:W1:Y:S01]  /*1250*/  LDC R23, c[0x0][0x658] ;  /* 0x00019600ff177b82 */ /* 0x000e620000000800 */
[----:B--2---:R-:W-:Y:S01]  /*1260*/  ISETP.NE.U32.AND P1, PT, R24, RZ, PT ;  /* 0x000000ff1800720c */ /* 0x004fe20003f25070 */
[----:B------:R-:W-:Y:S02]  /*1270*/  IMAD.MOV.U32 R0, RZ, RZ, -0x1 ;  /* 0xffffffffff007424 */ /* 0x000fe400078e00ff */
[----:B------:R-:W-:Y:S01]  /*1280*/  IMAD.IADD R7, R7, 0x1, R9 ;  /* 0x0000000107077824 */ /* 0x000fe200078e0209 */
[----:B------:R-:W-:-:S03]  /*1290*/  ISETP.NE.AND.EX P1, PT, R25, RZ, PT, P1 ;  /* 0x000000ff1900720c */ /* 0x000fc60003f25310 */
[----:B------:R-:W2:Y:S01]  /*12a0*/  LDC R21, c[0x0][0x600] ;  /* 0x00018000ff157b82 */ /* 0x000ea20000000800 */
[-CC-:B---3--:R-:W-:Y:S02]  /*12b0*/  SHF.R.U64 R19, R6, R8.reuse, R7.reuse ;  /* 0x0000000806137219 */ /* 0x188fe40000001207 */
[----:B------:R-:W-:-:S05]  /*12c0*/  SHF.R.U32.HI R6, RZ, R8, R7 ;  /* 0x00000008ff067219 */ /* 0x000fca0000011607 */
[----:B------:R-:W3:Y:S01]  /*12d0*/  LDC R18, c[0x0][0x648] ;  /* 0x00019200ff127b82 */ /* 0x000ee20000000800 */
[-CC-:B----4-:R-:W-:Y:S02]  /*12e0*/  SHF.R.U64 R28, R19, R11.reuse, R6.reuse ;  /* 0x0000000b131c7219 */ /* 0x190fe40000001206 */
[----:B------:R-:W-:-:S05]  /*12f0*/  SHF.R.U32.HI R6, RZ, R11, R6 ;  /* 0x0000000bff067219 */ /* 0x000fca0000011606 */
[----:B------:R-:W4:Y:S01]  /*1300*/  LDC R20, c[0x0][0x638] ;  /* 0x00018e00ff147b82 */ /* 0x000f220000000800 */
[-CC-:B-1----:R-:W-:Y:S02]  /*1310*/  SHF.R.U64 R30, R28, R23.reuse, R6.reuse ;  /* 0x000000171c1e7219 */ /* 0x182fe40000001206 */
[-C--:B------:R-:W-:Y:S02]  /*1320*/  SHF.L.U32 R0, R0, R23.reuse, RZ ;  /* 0x0000001700007219 */ /* 0x080fe400000006ff */
[----:B------:R-:W-:Y:S01]  /*1330*/  SHF.R.U32.HI R7, RZ, R23, R6 ;  /* 0x00000017ff077219 */ /* 0x000fe20000011606 */
[----:B------:R-:W-:Y:S01]  /*1340*/  IMAD.MOV.U32 R6, RZ, RZ, R30 ;  /* 0x000000ffff067224 */ /* 0x000fe200078e001e */
[----:B0-----:R-:W-:Y:S01]  /*1350*/  LOP3.LUT R13, RZ, R0, RZ, 0x33, !PT ;  /* 0x00000000ff0d7212 */ /* 0x001fe200078e33ff */
[----:B------:R-:W0:Y:S01]  /*1360*/  LDC R26, c[0x0][0x610] ;  /* 0x00018400ff1a7b82 */ /* 0x000e220000000800 */
[----:B------:R-:W-:Y:S05]  /*1370*/  @!P1 BRA `(.L_x_15) ;  /* 0x0000000000289947 */ /* 0x000fea0003800000 */
[----:B------:R-:W1:Y:S02]  /*1380*/  LDC R11, c[0x0][0x64c] ;  /* 0x00019300ff0b7b82 */ /* 0x000e640000000800 */
[----:B-1----:R-:W-:-:S05]  /*1390*/  IADD3 R11, P1, R30, R11, RZ ;  /* 0x0000000b1e0b7210 */ /* 0x002fca0007f3e0ff */
[----:B------:R-:W-:-:S04]  /*13a0*/  IMAD.X R17, RZ, RZ, R7, P1 ;  /* 0x000000ffff117224 */ /* 0x000fc800008e0607 */
[----:B------:R-:W-:-:S04]  /*13b0*/  IMAD.WIDE.U32 R6, R17, R24, RZ ;  /* 0x0000001811067225 */ /* 0x000fc800078e00ff */
[----:B------:R-:W-:-:S04]  /*13c0*/  IMAD.WIDE.U32 R8, P1, R11, R25, R6 ;  /* 0x000000190b087225 */ /* 0x000fc80007820006 */
[----:B------:R-:W-:-:S04]  /*13d0*/  IMAD.WIDE.U32 R6, R11, R24, RZ ;  /* 0x000000180b067225 */ /* 0x000fc800078e00ff */
[----:B------:R-:W-:Y:S01]  /*13e0*/  IMAD.X R11, RZ, RZ, RZ, P1 ;  /* 0x000000ffff0b7224 */ /* 0x000fe200008e06ff */
[----:B------:R-:W-:Y:S01]  /*13f0*/  IADD3 RZ, P1, R7, R8, RZ ;  /* 0x0000000807ff7210 */ /* 0x000fe20007f3e0ff */
[----:B------:R-:W-:-:S04]  /*1400*/  IMAD.MOV.U32 R10, RZ, RZ, R9 ;  /* 0x000000ffff0a7224 */ /* 0x000fc800078e0009 */
[----:B------:R-:W-:-:S08]  /*1410*/  IMAD.WIDE.U32.X R6, R17, R25, R10, P1 ;  /* 0x0000001911067225 */ /* 0x000fd000008e040a */
.L_x_15:
[----:B---3--:R-:W-:Y:S01]  /*1420*/  SHF.R.U64 R5, R6, R18, R7 ;  /* 0x0000001206057219 */ /* 0x008fe20000001207 */
[----:B--2---:R-:W-:Y:S01]  /*1430*/  VIADD R6, R21, 0xffffffff ;  /* 0xffffffff15067836 */ /* 0x004fe20000000000 */
[----:B------:R-:W-:Y:S01]  /*1440*/  SHF.L.U32 R0, R22, R23, RZ ;  /* 0x0000001716007219 */ /* 0x000fe200000006ff */
[----:B------:R-:W-:Y:S01]  /*1450*/  @P3 IMAD R14, R15, R16, R4 ;  /* 0x000000100f0e3224 */ /* 0x000fe200078e0204 */
[----:B------:R-:W-:Y:S01]  /*1460*/  LOP3.LUT R13, R28, R13, RZ, 0xc0, !PT ;  /* 0x0000000d1c0d7212 */ /* 0x000fe200078ec0ff */
[----:B------:R-:W-:-:S04]  /*1470*/  IMAD.MOV R7, RZ, RZ, -R5 ;  /* 0x000000ffff077224 */ /* 0x000fc800078e0a05 */
[----:B------:R-:W-:Y:S01]  /*1480*/  IMAD R13, R0, R5, R13 ;  /* 0x00000005000d7224 */ /* 0x000fe200078e020d */
[----:B------:R-:W-:Y:S01]  /*1490*/  LOP3.LUT R5, R19, R6, RZ, 0xc0, !PT ;  /* 0x0000000613057212 */ /* 0x000fe200078ec0ff */
[----:B----4-:R-:W-:Y:S02]  /*14a0*/  IMAD R0, R7, R20, R30 ;  /* 0x0000001407007224 */ /* 0x010fe400078e021e */
[----:B------:R-:W-:Y:S02]  /*14b0*/  IMAD.MOV.U32 R6, RZ, RZ, 0x1 ;  /* 0x00000001ff067424 */ /* 0x000fe400078e00ff */
[----:B0-----:R-:W-:Y:S02]  /*14c0*/  IMAD R4, R13, R26, R14 ;  /* 0x0000001a0d047224 */ /* 0x001fe400078e020e */
[----:B------:R-:W-:Y:S01]  /*14d0*/  IMAD R5, R0, R21, R5 ;  /* 0x0000001500057224 */ /* 0x000fe200078e0205 */
[----:B------:R-:W-:-:S04]  /*14e0*/  PRMT R0, R6, 0x7610, R0 ;  /* 0x0000761006007816 */ /* 0x000fc80000000000 */
[----:B------:R-:W-:Y:S02]  /*14f0*/  SEL R6, R5, R4, !P3 ;  /* 0x0000000405067207 */ /* 0x000fe40005800000 */
[----:B------:R-:W-:-:S03]  /*1500*/  SEL R4, R4, R5, !P3 ;  /* 0x0000000504047207 */ /* 0x000fc60005800000 */
[----:B------:R3:W-:Y:S04]  /*1510*/  STL [R1+0x8c], R6 ;  /* 0x00008c0601007387 */ /* 0x0007e80000100800 */
[----:B------:R3:W-:Y:S04]  /*1520*/  STL [R1+0x78], R27 ;  /* 0x0000781b01007387 */ /* 0x0007e80000100800 */
[----:B------:R3:W-:Y:S02]  /*1530*/  STL [R1+0x88], R4 ;  /* 0x0000880401007387 */ /* 0x0007e40000100800 */
.L_x_13:
[----:B------:R-:W-:Y:S05]  /*1540*/  @!P2 BRA `(.L_x_16) ;  /* 0x00000000000ca947 */ /* 0x000fea0003800000 */
[----:B------:R-:W-:Y:S01]  /*1550*/  UCGABAR_WAIT ;  /* 0x0000000000007dc7 */ /* 0x000fe20008000000 */
[----:B------:R-:W-:Y:S01]  /*1560*/  CCTL.IVALL ;  /* 0x00000000ff00798f */ /* 0x000fe20002000000 */
[----:B------:R-:W-:Y:S05]  /*1570*/  BRA `(.L_x_17) ;  /* 0x0000000000047947 */ /* 0x000fea0003800000 */
.L_x_16:
[----:B------:R-:W-:Y:S06]  /*1580*/  BAR.SYNC.DEFER_BLOCKING 0x0 ;  /* 0x0000000000007b1d */ /* 0x000fec0000010000 */
.L_x_17:
[----:B------:R-:W-:Y:S05]  /*1590*/  @!P4 BRA `(.L_x_18) ;  /* 0x000000d800e0c947 */ /* 0x000fea0003800000 */
[----:B------:R-:W-:-:S06]  /*15a0*/  UISETP.GT.U32.AND UP0, UPT, UR12, 0x1, UPT ;  /* 0x000000010c00788c */ /* 0x000fcc000bf04070 */
[----:B------:R-:W-:-:S13]  /*15b0*/  PLOP3.LUT P1, PT, PT, PT, UP0, 0x80, 0x0 ;  /* 0x000000000000781c */ /* 0x000fda0003f2f008 */
[----:B------:R-:W-:Y:S05]  /*15c0*/  @P1 EXIT ;  /* 0x000000000000194d */ /* 0x000fea0003800000 */
.L_x_19:
[----:B------:R-:W-:-:S08]  /*15d0*/  NOP ;  /* 0x0000000000007918 */ /* 0x000fd00000000000 */
[----:B------:R-:W4:Y:S02]  /*15e0*/  USETMAXREG.TRY_ALLOC.CTAPOOL UP0, 0xe8 ;  /* 0x000000e8000079c8 */ /* 0x000f240008000600 */
[----:B----4-:R-:W-:-:S13]  /*15f0*/  PLOP3.LUT P1, PT, PT, PT, UP0, 0x80, 0x0 ;  /* 0x000000000000781c */ /* 0x010fda0003f2f008 */
[----:B------:R-:W-:Y:S05]  /*1600*/  @!P1 BRA `(.L_x_19) ;  /* 0xfffffffc00f09947 */ /* 0x000fea000383ffff */
[----:B------:R-:W-:-:S13]  /*1610*/  LOP3.LUT P1, RZ, R0, 0xff, RZ, 0xc0, !PT ;  /* 0x000000ff00ff7812 */ /* 0x000fda000782c0ff */
[----:B------:R-:W-:Y:S05]  /*1620*/  @!P1 EXIT ;  /* 0x000000000000994d */ /* 0x000fea0003800000 */
[----:B------:R-:W4:Y:S01]  /*1630*/  S2UR UR6, SR_CgaCtaId ;  /* 0x00000000000679c3 */ /* 0x000f220000008800 */
[CC--:B------:R-:W-:Y:S01]  /*1640*/  LEA.HI R0, R12.reuse, R3.reuse, RZ, 0x2 ;  /* 0x000000030c007211 */ /* 0x0c0fe200078f10ff */
[----:B------:R-:W-:Y:S01]  /*1650*/  UIADD3 UR7, UR17, -0x1, URZ ;  /* 0xffffffff11077890 */ /* 0x000fe2000fffe03f */
[----:B------:R-:W-:Y:S01]  /*1660*/  LEA.HI R3, R12, R3, RZ, 0x5 ;  /* 0x000000030c037211 */ /* 0x000fe200078f28ff */
[----:B------:R-:W-:Y:S01]  /*1670*/  UMOV UR12, 0x400 ;  /* 0x00000400000c7882 */ /* 0x000fe20000000000 */
[--C-:B------:R-:W-:Y:S01]  /*1680*/  SHF.R.S32.HI R2, RZ, 0x2, R0.reuse ;  /* 0x00000002ff027819 */ /* 0x100fe20000011400 */
[----:B------:R-:W-:Y:S01]  /*1690*/  UISETP.LT.AND UP0, UPT, UR14, 0x1, UPT ;  /* 0x000000010e00788c */ /* 0x000fe2000bf01270 */
[----:B------:R-:W-:Y:S01]  /*16a0*/  SHF.R.S32.HI R5, RZ, 0x1f, R0 ;  /* 0x0000001fff057819 */ /* 0x000fe20000011400 */
[----:B------:R-:W-:Y:S02]  /*16b0*/  ULOP3.LUT UR27, UR13, 0x1, URZ, 0xfc, !UPT ;  /* 0x000000010d1b7892 */ /* 0x000fe4000f8efc3f */
[----:B------:R-:W-:Y:S01]  /*16c0*/  USEL UR16, UR14, 0x1, UP0 ;  /* 0x000000010e107887 */ /* 0x000fe20008000000 */
[----:B------:R-:W-:Y:S01]  /*16d0*/  LEA.HI R5, R5, R2, RZ, 0x3 ;  /* 0x0000000205057211 */ /* 0x000fe200078f18ff */
[----:B------:R-:W-:-:S02]  /*16e0*/  UISETP.NE.AND UP0, UPT, UR7, URZ, UPT ;  /* 0x0000003f0700728c */ /* 0x000fc4000bf05270 */
[----:B------:R-:W-:Y:S01]  /*16f0*/  USHF.L.U32 UR28, UR14, 0x1, URZ ;  /* 0x000000010e1c7899 */ /* 0x000fe2000800063f */
[----:B------:R-:W-:Y:S01]  /*1700*/  LOP3.LUT R5, R5, 0xfffffff8, RZ, 0xc0, !PT ;  /* 0xfffffff805057812 */ /* 0x000fe200078ec0ff */
[----:B------:R-:W-:Y:S02]  /*1710*/  UIADD3 UR16, -UR16, UR14, URZ ;  /* 0x0000000e10107290 */ /* 0x000fe4000fffe13f */
[----:B------:R-:W-:Y:S02]  /*1720*/  USEL UR30, URZ, 0x1, UP0 ;  /* 0x000000013f1e7887 */ /* 0x000fe40008000000 */
[----:B------:R-:W-:Y:S01]  /*1730*/  IMAD.IADD R2, R2, 0x1, -R5 ;  /* 0x0000000102027824 */ /* 0x000fe200078e0a05 */
[----:B------:R-:W-:Y:S01]  /*1740*/  SHF.R.S32.HI R5, RZ, 0x5, R3 ;  /* 0x00000005ff057819 */ /* 0x000fe20000011403 */
[----:B----4-:R-:W-:-:S03]  /*1750*/  ULEA UR12, UR6, UR12, 0x18 ;  /* 0x0000000c060c7291 */ /* 0x010fc6000f8ec03f */
[--C-:B------:R-:W-:Y:S01]  /*1760*/  SHF.R.S32.HI R3, RZ, 0x1f, R2.reuse ;  /* 0x0000001fff037819 */ /* 0x100fe20000011402 */
[----:B------:R-:W-:Y:S01]  /*1770*/  USHF.L.U32 UR6, UR7, 0x3, URZ ;  /* 0x0000000307067899 */ /* 0x000fe2000800063f */
[C-C-:B------:R-:W-:Y:S01]  /*1780*/  IMAD R0, R5.reuse, -0x10, -R2.reuse ;  /* 0xfffffff005007824 */ /* 0x140fe200078e0a02 */
[----:B------:R-:W-:Y:S02]  /*1790*/  UIADD3 UR29, UR12, 0xc0, URZ ;  /* 0x000000c00c1d7890 */ /* 0x000fe4000fffe03f */
[----:B------:R-:W-:Y:S01]  /*17a0*/  ULOP3.LUT UR6, UR6, 0x8, URZ, 0xc0, !UPT ;  /* 0x0000000806067892 */ /* 0x000fe2000f8ec03f */
[----:B------:R-:W-:Y:S01]  /*17b0*/  IMAD.WIDE R2, R5, 0x10, R2 ;  /* 0x0000001005027825 */ /* 0x000fe200078e0202 */
[----:B------:R-:W-:Y:S02]  /*17c0*/  ULEA UR17, UR17, UR29, 0x3 ;  /* 0x0000001d11117291 */ /* 0x000fe4000f8e183f */
[----:B------:R-:W-:Y:S02]  /*17d0*/  ULOP3.LUT UR31, UR6, 0x8, URZ, 0x3c, !UPT ;  /* 0x00000008061f7892 */ /* 0x000fe4000f8e3c3f */
[----:B------:R-:W-:-:S03]  /*17e0*/  ULOP3.LUT UR18, UR6, 0x18, URZ, 0x3c, !UPT ;  /* 0x0000001806127892 */ /* 0x000fc6000f8e3c3f */
[----:B------:R-:W-:Y:S02]  /*17f0*/  ULDC UR6, c[0x0][0x284] ;  /* 0x0000a10000067ab9 */ /* 0x000fe40000000800 */
[----:B------:R-:W-:-:S05]  /*1800*/  VIADD R0, R0, UR6 ;  /* 0x0000000600007c36 */ /* 0x000fca0008000000 */
[----:B------:R4:W-:Y:S04]  /*1810*/  STL [R1+0x98], R0 ;  /* 0x0000980001007387 */ /* 0x0009e80000100800 */
[----:B------:R4:W-:Y:S02]  /*1820*/  STL.64 [R1+0x90], R2 ;  /* 0x0000900201007387 */ /* 0x0009e40000100a00 */
.L_x_302:
[----:B----4-:R-:W-:Y:S01]  /*1830*/  IMAD.U32 R0, RZ, RZ, UR30 ;  /* 0x0000001eff007e24 */ /* 0x010fe2000f8e00ff */
[----:B0-2---:R-:W4:Y:S01]  /*1840*/  LDC R2, c[0x0][0x28c] ;  /* 0x0000a300ff027b82 */ /* 0x005f220000000800 */
[----:B------:R-:W-:Y:S01]  /*1850*/  UMOV UR6, URZ ;  /* 0x0000003f00067c82 */ /* 0x000fe20008000000 */
[----:B------:R-:W-:Y:S02]  /*1860*/  UMOV UR19, UR5 ;  /* 0x0000000500137c82 */ /* 0x000fe40008000000 */
[----:B------:R-:W-:-:S04]  /*1870*/  SHF.L.U32 R0, R0, 0x1f, RZ ;  /* 0x0000001f00007819 */ /* 0x000fc800000006ff */
[----:B------:R-:W5:Y:S01]  /*1880*/  SYNCS.PHASECHK.TRANS64.TRYWAIT P1, [UR17+-0x8], R0 ;  /* 0xfffff800ff0075a7 */ /* 0x000f620008020151 */
[----:B----4-:R-:W-:Y:S01]  /*1890*/  ISETP.GE.AND P2, PT, R2, 0x1, PT ;  /* 0x000000010200780c */ /* 0x010fe20003f46270 */
[----:B-----5:R-:W-:-:S12]  /*18a0*/  @!P1 BRA `(.L_x_20) ;  /* 0x000000ec00589947 */ /* 0x020fd80003800000 */
.L_x_331:
[----:B------:R0:W-:Y:S01]  /*18b0*/  STL [R1+0x74], RZ ;  /* 0x000074ff01007387 */ /* 0x0001e20000100800 */
[----:B------:R-:W-:Y:S01]  /*18c0*/  UMOV UR7, URZ ;  /* 0x0000003f00077c82 */ /* 0x000fe20008000000 */
[----:B------:R-:W-:Y:S01]  /*18d0*/  UMOV UR8, URZ ;  /* 0x0000003f00087c82 */ /* 0x000fe20008000000 */
[----:B----4-:R-:W-:Y:S01]  /*18e0*/  IMAD.MOV.U32 R0, RZ, RZ, RZ ;  /* 0x000000ffff007224 */ /* 0x010fe200078e00ff */
[----:B------:R4:W-:Y:S01]  /*18f0*/  STL [R1+0x70], RZ ;  /* 0x000070ff01007387 */ /* 0x0009e20000100800 */
[----:B------:R-:W-:Y:S02]  /*1900*/  CS2R R2, SRZ ;  /* 0x0000000000027805 */ /* 0x000fe4000001ff00 */
[----:B---3--:R-:W-:Y:S02]  /*1910*/  CS2R R4, SRZ ;  /* 0x0000000000047805 */ /* 0x008fe4000001ff00 */
[----:B--2---:R-:W-:Y:S01]  /*1920*/  CS2R R6, SRZ ;  /* 0x0000000000067805 */ /* 0x004fe2000001ff00 */
[----:B------:R4:W-:Y:S01]  /*1930*/  STL [R1+0x6c], RZ ;  /* 0x00006cff01007387 */ /* 0x0009e20000100800 */
[----:B------:R-:W-:-:S02]  /*1940*/  CS2R R8, SRZ ;  /* 0x0000000000087805 */ /* 0x000fc4000001ff00 */
[----:B0-----:R-:W-:Y:S02]  /*1950*/  CS2R R10, SRZ ;  /* 0x00000000000a7805 */ /* 0x001fe4000001ff00 */
[----:B------:R-:W-:Y:S01]  /*1960*/  CS2R R12, SRZ ;  /* 0x00000000000c7805 */ /* 0x000fe2000001ff00 */
[----:B------:R4:W-:Y:S01]  /*1970*/  STL [R1+0x68], RZ ;  /* 0x000068ff01007387 */ /* 0x0009e20000100800 */
[----:B------:R-:W-:Y:S02]  /*1980*/  CS2R R14, SRZ ;  /* 0x00000000000e7805 */ /* 0x000fe4000001ff00 */
[----:B-1----:R-:W-:Y:S02]  /*1990*/  CS2R R16, SRZ ;  /* 0x0000000000107805 */ /* 0x002fe4000001ff00 */
[----:B------:R-:W-:Y:S01]  /*19a0*/  CS2R R18, SRZ ;  /* 0x0000000000127805 */ /* 0x000fe2000001ff00 */
[----:B------:R4:W-:Y:S01]  /*19b0*/  STL [R1+0x64], RZ ;  /* 0x000064ff01007387 */ /* 0x0009e20000100800 */
[----:B------:R-:W-:-:S02]  /*19c0*/  CS2R R20, SRZ ;  /* 0x0000000000147805 */ /* 0x000fc4000001ff00 */
[----:B------:R-:W-:Y:S02]  /*19d0*/  CS2R R22, SRZ ;  /* 0x0000000000167805 */ /* 0x000fe4000001ff00 */
[----:B------:R-:W-:Y:S01]  /*19e0*/  CS2R R152, SRZ ;  /* 0x0000000000987805 */ /* 0x000fe2000001ff00 */
[----:B------:R4:W-:Y:S01]  /*19f0*/  STL [R1+0x60], RZ ;  /* 0x000060ff01007387 */ /* 0x0009e20000100800 */
[----:B------:R-:W-:Y:S02]  /*1a00*/  CS2R R154, SRZ ;  /* 0x00000000009a7805 */ /* 0x000fe4000001ff00 */
[----:B------:R-:W-:Y:S02]  /*1a10*/  CS2R R156, SRZ ;  /* 0x00000000009c7805 */ /* 0x000fe4000001ff00 */
        /* <DEDUP_REMOVED lines=46> */
[----:B------:R-:W-:Y:S01]  /*1d00*/  IMAD.MOV.U32 R226, RZ, RZ, RZ ;  /* 0x000000ffffe27224 */ /* 0x000fe200078e00ff */
[----:B------:R-:W-:Y:S01]  /*1d10*/  CS2R R24, SRZ ;  /* 0x0000000000187805 */ /* 0x000fe2000001ff00 */
[----:B------:R-:W-:Y:S01]  /*1d20*/  IMAD.U32 R227, RZ, RZ, UR4 ;  /* 0x00000004ffe37e24 */ /* 0x000fe2000f8e00ff */
[----:B------:R4:W-:Y:S01]  /*1d30*/  STL [R1+0x2c], RZ ;  /* 0x00002cff01007387 */ /* 0x0009e20000100800 */
[----:B------:R-:W-:Y:S02]  /*1d40*/  CS2R R26, SRZ ;  /* 0x00000000001a7805 */ /* 0x000fe4000001ff00 */
[----:B------:R-:W-:-:S02]  /*1d50*/  CS2R R28, SRZ ;  /* 0x00000000001c7805 */ /* 0x000fc4000001ff00 */
[----:B------:R-:W-:Y:S01]  /*1d60*/  CS2R R30, SRZ ;  /* 0x00000000001e7805 */ /* 0x000fe2000001ff00 */
[----:B------:R4:W-:Y:S01]  /*1d70*/  STL [R1+0x28], RZ ;  /* 0x000028ff01007387 */ /* 0x0009e20000100800 */
[----:B------:R-:W-:Y:S02]  /*1d80*/  CS2R R32, SRZ ;  /* 0x0000000000207805 */ /* 0x000fe4000001ff00 */
[----:B------:R-:W-:Y:S02]  /*1d90*/  CS2R R34, SRZ ;  /* 0x0000000000227805 */ /* 0x000fe4000001ff00 */
[----:B------:R-:W-:Y:S01]  /*1da0*/  CS2R R36, SRZ ;  /* 0x0000000000247805 */ /* 0x000fe2000001ff00 */
        /* <DEDUP_REMOVED lines=36> */
[----:B------:R4:W-:Y:S01]  /*1ff0*/  STL [R1], RZ ;  /* 0x000000ff01007387 */ /* 0x0009e20000100800 */
[----:B------:R-:W-:Y:S02]  /*2000*/  CS2R R92, SRZ ;  /* 0x00000000005c7805 */ /* 0x000fe4000001ff00 */
[----:B------:R-:W-:Y:S02]  /*2010*/  CS2R R94, SRZ ;  /* 0x00000000005e7805 */ /* 0x000fe4000001ff00 */
[----:B------:R-:W-:Y:S02]  /*2020*/  CS2R R96, SRZ ;  /* 0x0000000000607805 */ /* 0x000fe4000001ff00 */
[----:B------:R-:W-:Y:S02]  /*2030*/  CS2R R98, SRZ ;  /* 0x0000000000627805 */ /* 0x000fe4000001ff00 */
[----:B------:R-:W-:-:S02]  /*2040*/  CS2R R100, SRZ ;  /* 0x0000000000647805 */ /* 0x000fc4000001ff00 */
[----:B------:R-:W-:Y:S02]  /*2050*/  CS2R R102, SRZ ;  /* 0x0000000000667805 */ /* 0x000fe4000001ff00 */
        /* <DEDUP_REMOVED lines=23> */
[----:B------:R-:W-:Y:S01]  /*21d0*/  CS2R R150, SRZ ;  /* 0x0000000000967805 */ /* 0x000fe2000001ff00 */
[----:B----4-:R-:W-:Y:S06]  /*21e0*/  @!P2 BRA `(.L_x_21) ;  /* 0x000000100074a947 */ /* 0x010fec0003800000 */
[----:B------:R-:W-:-:S06]  /*21f0*/  UISETP.NE.AND UP0, UPT, UR27, 0x3, UPT ;  /* 0x000000031b00788c */ /* 0x000fcc000bf05270 */
[----:B------:R-:W-:-:S13]  /*2200*/  PLOP3.LUT P2, PT, PT, PT, UP0, 0x80, 0x0 ;  /* 0x000000000000781c */ /* 0x000fda0003f4f008 */
[----:B------:R-:W-:Y:S05]  /*2210*/  @!P2 BRA `(.L_x_22) ;  /* 0x000000000004a947 */ /* 0x000fea0003800000 */
[----:B------:R-:W-:Y:S01]  /*2220*/  BPT.TRAP 0x1 ;  /* 0x000000040000795c */ /* 0x000fe20000300000 */
.L_x_22:
[----:B------:R-:W-:Y:S01]  /*2230*/  ULEA UR6, UR5, UR12, 0x3 ;  /* 0x0000000c05067291 */ /* 0x000fe2000f8e183f */
[----:B------:R-:W-:-:S05]  /*2240*/  IMAD.U32 R0, RZ, RZ, UR4 ;  /* 0x00000004ff007e24 */ /* 0x000fca000f8e00ff */
[----:B------:R-:W-:-:S04]  /*2250*/  SHF.L.U32 R0, R0, 0x1f, RZ ;  /* 0x0000001f00007819 */ /* 0x000fc800000006ff */
[----:B------:R0:W1:Y:S01]  /*2260*/  SYNCS.PHASECHK.TRANS64.TRYWAIT P1, [UR6], R0 ;  /* 0x00000000ff0075a7 */ /* 0x0000620008020146 */
[----:B------:R-:W-:Y:S05]  /*2270*/  @!P2 BRA `(.L_x_23) ;  /* 0x000000000004a947 */ /* 0x000fea0003800000 */
[----:B------:R-:W-:Y:S01]  /*2280*/  BPT.TRAP 0x1 ;  /* 0x000000040000795c */ /* 0x000fe20000300000 */
.L_x_23:
[----:B-1----:R-:W-:Y:S05]  /*2290*/  @P1 BRA `(.L_x_24) ;  /* 0x0000000000081947 */ /* 0x002fea0003800000 */
[----:B------:R-:W1:Y:S02]  /*22a0*/  SYNCS.PHASECHK.TRANS64.TRYWAIT P1, [UR6], R0 ;  /* 0x00000000ff0075a7 */ /* 0x000e640008020146 */
[----:B-1----:R-:W-:Y:S05]  /*22b0*/  @!P1 BRA `(.L_x_25) ;  /* 0x000000e000ec9947 */ /* 0x002fea0003800000 */
.L_x_24:
[----:B------:R-:W-:Y:S01]  /*22c0*/  UIADD3 UR6, UR12, 0x180, URZ ;  /* 0x000001800c067890 */ /* 0x000fe2000fffe03f */
[----:B------:R-:W-:Y:S01]  /*22d0*/  WARPGROUP.ARRIVE ;  /* 0x00000000000079c5 */ /* 0x000fe20000000000 */
[----:B------:R-:W-:Y:S01]  /*22e0*/  UIADD3 UR7, UR12, 0xb180, URZ ;  /* 0x0000b1800c077890 */ /* 0x000fe2000fffe03f */
[----:B------:R2:W-:Y:S01]  /*22f0*/  STL [R1+0x74], RZ ;  /* 0x000074ff01007387 */ /* 0x0005e20000100800 */
[----:B------:R-:W-:Y:S01]  /*2300*/  USHF.R.U32.HI UR6, URZ, 0x4, UR6 ;  /* 0x000000043f067899 */ /* 0x000fe20008011606 */
[----:B01----:R-:W-:Y:S01]  /*2310*/  IMAD.MOV.U32 R0, RZ, RZ, RZ ;  /* 0x000000ffff007224 */ /* 0x003fe200078e00ff */
[----:B------:R-:W-:Y:S01]  /*2320*/  USHF.R.U32.HI UR7, URZ, 0x4, UR7 ;  /* 0x000000043f077899 */ /* 0x000fe20008011607 */
[----:B------:R2:W-:Y:S01]  /*2330*/  STL [R1+0x70], RZ ;  /* 0x000070ff01007387 */ /* 0x0005e20000100800 */
[----:B------:R-:W-:Y:S01]  /*2340*/  ULOP3.LUT UR6, UR6, 0x3fff, URZ, 0xc0, !UPT ;  /* 0x00003fff06067892 */ /* 0x000fe2000f8ec03f */
[----:B------:R-:W-:Y:S01]  /*2350*/  CS2R R2, SRZ ;  /* 0x0000000000027805 */ /* 0x000fe2000001ff00 */
[----:B------:R-:W-:Y:S01]  /*2360*/  ULOP3.LUT UR7, UR7, 0x3fff, URZ, 0xc0, !UPT ;  /* 0x00003fff07077892 */ /* 0x000fe2000f8ec03f */
[----:B------:R2:W-:Y:S01]  /*2370*/  STL [R1+0x6c], RZ ;  /* 0x00006cff01007387 */ /* 0x0005e20000100800 */
[----:B------:R-:W-:Y:S01]  /*2380*/  ULOP3.LUT UR6, UR6, 0x10000, URZ, 0xfc, !UPT ;  /* 0x0001000006067892 */ /* 0x000fe2000f8efc3f */
[----:B------:R-:W-:Y:S01]  /*2390*/  CS2R R4, SRZ ;  /* 0x0000000000047805 */ /* 0x000fe2000001ff00 */
[----:B------:R-:W-:Y:S01]  /*23a0*/  ULOP3.LUT UR7, UR7, 0x10000, URZ, 0xfc, !UPT ;  /* 0x0001000007077892 */ /* 0x000fe2000f8efc3f */
[----:B------:R2:W-:Y:S01]  /*23b0*/  STL [R1+0x68], RZ ;  /* 0x000068ff01007387 */ /* 0x0005e20000100800 */
[----:B------:R-:W-:Y:S01]  /*23c0*/  ULEA UR8, UR5, UR6, 0x8 ;  /* 0x0000000605087291 */ /* 0x000fe2000f8e403f */
[----:B------:R-:W-:Y:S01]  /*23d0*/  CS2R R6, SRZ ;  /* 0x0000000000067805 */ /* 0x000fe2000001ff00 */
[----:B------:R-:W-:Y:S01]  /*23e0*/  ULEA UR10, UR5, UR7, 0xa ;  /* 0x00000007050a7291 */ /* 0x000fe2000f8e503f */
[----:B------:R2:W-:Y:S01]  /*23f0*/  STL [R1+0x64], RZ ;  /* 0x000064ff01007387 */ /* 0x0005e20000100800 */
[----:B------:R-:W-:Y:S01]  /*2400*/  UMOV UR9, 0x80000020 ;  /* 0x8000002000097882 */ /* 0x000fe20000000000 */
[----:B------:R-:W-:Y:S01]  /*2410*/  UMOV UR11, 0x80000020 ;  /* 0x80000020000b7882 */ /* 0x000fe20000000000 */
[----:B------:R-:W-:Y:S01]  /*2420*/  ULDC UR7, c[0x0][0x50c] ;  /* 0x0001430000077ab9 */ /* 0x000fe20000000800 */
[----:B------:R2:W-:Y:S01]  /*2430*/  STL [R1+0x60], RZ ;  /* 0x000060ff01007387 */ /* 0x0005e20000100800 */
[----:B------:R-:W-:Y:S01]  /*2440*/  UISETP.NE.AND UP0, UPT, UR7, 0x2, UPT ;  /* 0x000000020700788c */ /* 0x000fe2000bf05270 */
[----:B------:R-:W-:Y:S01]  /*2450*/  CS2R R8, SRZ ;  /* 0x0000000000087805 */ /* 0x000fe2000001ff00 */
[----:B------:R-:W-:Y:S01]  /*2460*/  UMOV UR6, 0x2 ;  /* 0x0000000200067882 */ /* 0x000fe20000000000 */
[----:B------:R-:W-:Y:S01]  /*2470*/  QGMMA.64x256x32.F32.E5M2.E5M2 R24, gdesc[UR8], RZ, !UPT ;  /* 0x03e00000081879f3 */ /* 0x000fe2000c7038ff */
[----:B------:R2:W-:Y:S01]  /*2480*/  STL [R1+0x5c], RZ ;  /* 0x00005cff01007387 */ /* 0x0005e20000100800 */
[----:B------:R-:W-:Y:S01]  /*2490*/  USEL UR7, URZ, 0x1, UP0 ;  /* 0x000000013f077887 */ /* 0x000fe20008000000 */
[----:B------:R-:W-:Y:S01]  /*24a0*/  CS2R R10, SRZ ;  /* 0x00000000000a7805 */ /* 0x000fe2000001ff00 */
[----:B------:R-:W-:Y:S01]  /*24b0*/  UIADD3 UR8, UR8, 0x2, URZ ;  /* 0x0000000208087890 */ /* 0x000fe2000fffe03f */
[----:B------:R2:W-:Y:S01]  /*24c0*/  STL [R1+0x58], RZ ;  /* 0x000058ff01007387 */ /* 0x0005e20000100800 */
[----:B------:R-:W-:Y:S01]  /*24d0*/  UIADD3 UR10, UR10, 0x2, URZ ;  /* 0x000000020a0a7890 */ /* 0x000fe2000fffe03f */
[----:B------:R-:W-:-:S02]  /*24e0*/  CS2R R12, SRZ ;  /* 0x00000000000c7805 */ /* 0x000fc4000001ff00 */
[----:B------:R-:W-:Y:S01]  /*24f0*/  ISETP.NE.AND P1, PT, RZ, UR7, PT ;  /* 0x00000007ff007c0c */ /* 0x000fe2000bf25270 */
[----:B------:R2:W-:Y:S01]  /*2500*/  STL [R1+0x54], RZ ;  /* 0x000054ff01007387 */ /* 0x0005e20000100800 */
[----:B------:R-:W-:Y:S01]  /*2510*/  UMOV UR9, 0x80000020 ;  /* 0x8000002000097882 */ /* 0x000fe20000000000 */
[----:B------:R-:W-:Y:S01]  /*2520*/  UMOV UR11, 0x80000020 ;  /* 0x80000020000b7882 */ /* 0x000fe20000000000 */
        /* <DEDUP_REMOVED lines=55> */
[----:B------:R-:W-:Y:S01]  /*28a0*/  CS2R R224, SRZ ;  /* 0x0000000000e07805 */ /* 0x000fe2000001ff00 */
[----:B------:R-:W-:Y:S01]  /*28b0*/  IMAD.MOV.U32 R226, RZ, RZ, RZ ;  /* 0x000000ffffe27224 */ /* 0x000fe200078e00ff */
[----:B------:R2:W-:Y:S04]  /*28c0*/  STL [R1+0x18], RZ ;  /* 0x000018ff01007387 */ /* 0x0005e80000100800 */
[----:B------:R2:W-:Y:S04]  /*28d0*/  STL [R1+0x14], RZ ;  /* 0x000014ff01007387 */ /* 0x0005e80000100800 */
[----:B------:R2:W-:Y:S04]  /*28e0*/  STL [R1+0x10], RZ ;  /* 0x000010ff01007387 */ /* 0x0005e80000100800 */
[----:B------:R2:W-:Y:S04]  /*28f0*/  STL [R1+0xc], RZ ;  /* 0x00000cff01007387 */ /* 0x0005e80000100800 */
[----:B------:R2:W-:Y:S04]  /*2900*/  STL [R1+0x8], RZ ;  /* 0x000008ff01007387 */ /* 0x0005e80000100800 */
[----:B------:R2:W-:Y:S04]  /*2910*/  STL [R1+0x4], RZ ;  /* 0x000004ff01007387 */ /* 0x0005e80000100800 */
[----:B------:R2:W-:Y:S01]  /*2920*/  STL [R1], RZ ;  /* 0x000000ff01007387 */ /* 0x0005e20000100800 */
[----:B------:R-:W-:Y:S01]  /*2930*/  QGMMA.64x256x32.F32.E5M2.E5M2 R24, gdesc[UR8], R24, gsb0 ;  /* 0x03e00000081879f3 */ /* 0x000fe20008003818 */
[----:B------:R-:W-:Y:S05]  /*2940*/  @!P1 BRA `(.L_x_26) ;  /* 0x0000000800809947 */ /* 0x000fea0003800000 */
[----:B------:R-:W-:Y:S02]  /*2950*/  WARPGROUP.DEPBAR.LE gsb0, 0x0 ;  /* 0x00008000000079c5 */ /* 0x000fe40000010000 */
[----:B------:R-:W-:-:S01]  /*2960*/  FADD R227, RZ, R122 ;  /* 0x0000007affe37221 */ /* 0x000fc20000000000 */
[----:B------:R-:W-:Y:S01]  /*2970*/  FADD R226, RZ, R24 ;  /* 0x00000018ffe27221 */ /* 0x000fe20000000000 */
[----:B------:R-:W-:-:S01]  /*2980*/  FADD R225, RZ, R25 ;  /* 0x00000019ffe17221 */ /* 0x000fc20000000000 */
[----:B------:R-:W-:Y:S01]  /*2990*/  FADD R224, RZ, R26 ;  /* 0x0000001affe07221 */ /* 0x000fe20000000000 */
[----:B------:R-:W-:-:S01]  /*29a0*/  FADD R223, RZ, R27 ;  /* 0x0000001bffdf7221 */ /* 0x000fc20000000000 */
[----:B------:R0:W-:Y:S01]  /*29b0*/  STL [R1], R227 ;  /* 0x000000e301007387 */ /* 0x0001e20000100800 */
[----:B------:R-:W-:-:S01]  /*29c0*/  FADD R222, RZ, R28 ;  /* 0x0000001cffde7221 */ /* 0x000fc20000000000 */
[----:B------:R-:W-:Y:S01]  /*29d0*/  FADD R221, RZ, R29 ;  /* 0x0000001dffdd7221 */ /* 0x000fe20000000000 */
[----:B------:R-:W-:-:S01]  /*29e0*/  FADD R220, RZ, R30 ;  /* 0x0000001effdc7221 */ /* 0x000fc20000000000 */
[----:B------:R-:W-:Y:S01]  /*29f0*/  FADD R219, RZ, R31 ;  /* 0x0000001fffdb7221 */ /* 0x000fe20000000000 */
[----:B------:R-:W-:-:S01]  /*2a00*/  FADD R218, RZ, R32 ;  /* 0x00000020ffda7221 */ /* 0x000fc20000000000 */
[----:B------:R-:W-:Y:S01]  /*2a10*/  FADD R217, RZ, R33 ;  /* 0x00000021ffd97221 */ /* 0x000fe20000000000 */
[----:B------:R-:W-:-:S01]  /*2a20*/  FADD R216, RZ, R34 ;  /* 0x00000022ffd87221 */ /* 0x000fc20000000000 */
[----:B------:R-:W-:Y:S01]  /*2a30*/  FADD R215, RZ, R35 ;  /* 0x00000023ffd77221 */ /* 0x000fe20000000000 */
[----:B------:R-:W-:-:S01]  /*2a40*/  FADD R214, RZ, R36 ;  /* 0x00000024ffd67221 */ /* 0x000fc20000000000 */
[----:B0-----:R-:W-:Y:S01]  /*2a50*/  FADD R227, RZ, R123 ;  /* 0x0000007bffe37221 */ /* 0x001fe20000000000 */
[----:B------:R-:W-:-:S01]  /*2a60*/  FADD R213, RZ, R37 ;  /* 0x00000025ffd57221 */ /* 0x000fc20000000000 */
[----:B------:R-:W-:Y:S01]  /*2a70*/  FADD R212, RZ, R38 ;  /* 0x00000026ffd47221 */ /* 0x000fe20000000000 */
[----:B------:R-:W-:-:S01]  /*2a80*/  FADD R211, RZ, R39 ;  /* 0x00000027ffd37221 */ /* 0x000fc20000000000 */
[----:B------:R-:W-:Y:S01]  /*2a90*/  FADD R210, RZ, R40 ;  /* 0x00000028ffd27221 */ /* 0x000fe20000000000 */
[----:B------:R0:W-:Y:S01]  /*2aa0*/  STL [R1+0x4], R227 ;  /* 0x000004e301007387 */ /* 0x0001e20000100800 */
        /* <DEDUP_REMOVED lines=93> */
[----:B------:R-:W-:Y:S01]  /*3080*/  UMOV UR6, URZ ;  /* 0x0000003f00067c82 */ /* 0x000fe20008000000 */
[----:B0-----:R-:W-:-:S05]  /*3090*/  FADD R227, RZ, R130 ;  /* 0x00000082ffe37221 */ /* 0x001fca0000000000 */
[----:B------:R0:W-:Y:S02]  /*30a0*/  STL [R1+0x20], R227 ;  /* 0x000020e301007387 */ /* 0x0001e40000100800 */
        /* <DEDUP_REMOVED lines=42> */
.L_x_26:
[----:B------:R-:W-:-:S04]  /*3350*/  UIADD3 UR19, UR5, 0x1, URZ ;  /* 0x0000000105137890 */ /* 0x000fc8000fffe03f */
[----:B------:R-:W-:-:S04]  /*3360*/  UISETP.NE.AND UP0, UPT, UR19, 0xb, UPT ;  /* 0x0000000b1300788c */ /* 0x000fc8000bf05270 */
[----:B------:R-:W-:Y:S02]  /*3370*/  USEL UR8, URZ, 0x1, UP0 ;  /* 0x000000013f087887 */ /* 0x000fe40008000000 */
[----:B------:R-:W-:Y:S02]  /*3380*/  USEL UR19, UR19, URZ, UP0 ;  /* 0x0000003f13137287 */ /* 0x000fe40008000000 */
[----:B------:R-:W-:-:S06]  /*3390*/  ULOP3.LUT UR8, UR4, UR8, URZ, 0x3c, !UPT ;  /* 0x0000000804087292 */ /* 0x000fcc000f8e3c3f */
[----:B0-----:R-:W-:Y:S01]  /*33a0*/  IMAD.U32 R227, RZ, RZ, UR8 ;  /* 0x00000008ffe37e24 */ /* 0x001fe2000f8e00ff */
[----:B------:R-:W-:-:S06]  /*33b0*/  UMOV UR8, 0x1 ;  /* 0x0000000100087882 */ /* 0x000fcc0000000000 */
.L_x_21:
[----:B------:R-:W-:-:S06]  /*33c0*/  UISETP.GE.AND UP0, UPT, UR16, 0x1, UPT ;  /* 0x000000011000788c */ /* 0x000fcc000bf06270 */
[----:B------:R-:W-:-:S13]  /*33d0*/  PLOP3.LUT P1, PT, PT, PT, UP0, 0x80, 0x0 ;  /* 0x000000000000781c */ /* 0x000fda0003f2f008 */
[----:B------:R-:W-:Y:S05]  /*33e0*/  @!P1 BRA `(.L_x_27) ;  /* 0x0000001000949947 */ /* 0x000fea0003800000 */
[----:B------:R-:W-:Y:S01]  /*33f0*/  IMAD.U32 R228, RZ, RZ, UR16 ;  /* 0x00000010ffe47e24 */ /* 0x000fe2000f8e00ff */
[----:B------:R-:W-:Y:S01]  /*3400*/  UMOV UR26, UR5 ;  /* 0x00000005001a7c82 */ /* 0x000fe20008000000 */
[----:B------:R-:W-:-:S05]  /*3410*/  ULDC UR32, c[0x0][0x50c] ;  /* 0x0001430000207ab9 */ /* 0x000fca0000000800 */
.L_x_35:
[----:B------:R-:W-:-:S06]  /*3420*/  UISETP.NE.AND UP0, UPT, UR27, 0x3, UPT ;  /* 0x000000031b00788c */ /* 0x000fcc000bf05270 */
[----:B------:R-:W-:-:S13]  /*3430*/  PLOP3.LUT P2, PT, PT, PT, UP0, 0x80, 0x0 ;  /* 0x000000000000781c */ /* 0x000fda0003f4f008 */
[----:B01---5:R-:W-:Y:S05]  /*3440*/  @!P2 BRA `(.L_x_28) ;  /* 0x000000000004a947 */ /* 0x023fea0003800000 */
[----:B------:R-:W-:Y:S01]  /*3450*/  BPT.TRAP 0x1 ;  /* 0x000000040000795c */ /* 0x000fe20000300000 */
.L_x_28:
[----:B------:R-:W-:Y:S01]  /*3460*/  ULEA UR9, UR19, UR12, 0x3 ;  /* 0x0000000c13097291 */ /* 0x000fe2000f8e183f */
[----:B------:R-:W-:-:S08]  /*3470*/  SHF.L.U32 R229, R227, 0x1f, RZ ;  /* 0x0000001fe3e57819 */ /* 0x000fd000000006ff */
[----:B------:R0:W1:Y:S01]  /*3480*/  SYNCS.PHASECHK.TRANS64.TRYWAIT P1, [UR9], R229 ;  /* 0x000000e5ff0075a7 */ /* 0x0000620008020149 */
[----:B------:R-:W-:Y:S05]  /*3490*/  @!P2 BRA `(.L_x_29) ;  /* 0x000000000004a947 */ /* 0x000fea0003800000 */
[----:B------:R-:W-:Y:S01]  /*34a0*/  BPT.TRAP 0x1 ;  /* 0x000000040000795c */ /* 0x000fe20000300000 */
.L_x_29:
[----:B-1----:R-:W-:Y:S05]  /*34b0*/  @P1 BRA `(.L_x_30) ;  /* 0x0000000000081947 */ /* 0x002fea0003800000 */
[----:B------:R-:W1:Y:S02]  /*34c0*/  SYNCS.PHASECHK.TRANS64.TRYWAIT P1, [UR9], R229 ;  /* 0x000000e5ff0075a7 */ /* 0x000e640008020149 */
[----:B-1----:R-:W-:Y:S05]  /*34d0*/  @!P1 BRA `(.L_x_31) ;  /* 0x000000d0007c9947 */ /* 0x002fea0003800000 */
.L_x_30:
[----:B------:R-:W-:Y:S01]  /*34e0*/  UIADD3 UR9, UR12, 0x180, URZ ;  /* 0x000001800c097890 */ /* 0x000fe2000fffe03f */
[----:B------:R-:W-:Y:S01]  /*34f0*/  WARPGROUP.ARRIVE ;  /* 0x00000000000079c5 */ /* 0x000fe20000000000 */
[----:B------:R-:W-:Y:S02]  /*3500*/  UIADD3 UR10, UR12, 0xb180, URZ ;  /* 0x0000b1800c0a7890 */ /* 0x000fe4000fffe03f */
[----:B------:R-:W-:Y:S02]  /*3510*/  UISETP.NE.AND UP0, UPT, UR7, URZ, UPT ;  /* 0x0000003f0700728c */ /* 0x000fe4000bf05270 */
[----:B------:R-:W-:Y:S02]  /*3520*/  USHF.R.U32.HI UR9, URZ, 0x4, UR9 ;  /* 0x000000043f097899 */ /* 0x000fe40008011609 */
[----:B------:R-:W-:Y:S02]  /*3530*/  USHF.R.U32.HI UR10, URZ, 0x4, UR10 ;  /* 0x000000043f0a7899 */ /* 0x000fe4000801160a */
[----:B------:R-:W-:-:S02]  /*3540*/  USEL UR8, UR8, URZ, !UP0 ;  /* 0x0000003f08087287 */ /* 0x000fc4000c000000 */
[----:B------:R-:W-:Y:S02]  /*3550*/  ULOP3.LUT UR9, UR9, 0x3fff, URZ, 0xc0, !UPT ;  /* 0x00003fff09097892 */ /* 0x000fe4000f8ec03f */
[----:B------:R-:W-:Y:S02]  /*3560*/  ULOP3.LUT UR10, UR10, 0x3fff, URZ, 0xc0, !UPT ;  /* 0x00003fff0a0a7892 */ /* 0x000fe4000f8ec03f */
[----:B------:R-:W-:Y:S02]  /*3570*/  UISETP.NE.U32.AND UP0, UPT, UR8, URZ, UPT ;  /* 0x0000003f0800728c */ /* 0x000fe4000bf05070 */
[----:B------:R-:W-:Y:S02]  /*3580*/  ULOP3.LUT UR8, UR9, 0x10000, URZ, 0xfc, !UPT ;  /* 0x0001000009087892 */ /* 0x000fe4000f8efc3f */
[----:B------:R-:W-:Y:S02]  /*3590*/  ULOP3.LUT UR10, UR10, 0x10000, URZ, 0xfc, !UPT ;  /* 0x000100000a0a7892 */ /* 0x000fe4000f8efc3f */
[----:B------:R-:W-:-:S02]  /*35a0*/  ULEA UR8, UR19, UR8, 0x8 ;  /* 0x0000000813087291 */ /* 0x000fc4000f8e403f */
[----:B------:R-:W-:Y:S01]  /*35b0*/  ULEA UR10, UR19, UR10, 0xa ;  /* 0x0000000a130a7291 */ /* 0x000fe2000f8e503f */
[----:B------:R-:W-:Y:S01]  /*35c0*/  UMOV UR9, 0x80000020 ;  /* 0x8000002000097882 */ /* 0x000fe20000000000 */
[----:B------:R-:W-:Y:S01]  /*35d0*/  UMOV UR11, 0x80000020 ;  /* 0x80000020000b7882 */ /* 0x000fe20000000000 */
[----:B------:R-:W-:-:S06]  /*35e0*/  UIADD3 UR6, UR6, 0x2, URZ ;  /* 0x0000000206067890 */ /* 0x000fcc000fffe03f */
[----:B------:R-:W-:Y:S01]  /*35f0*/  QGMMA.64x256x32.F32.E5M2.E5M2 R24, gdesc[UR8], R24, UP0 ;  /* 0x03e00000081879f3 */ /* 0x000fe2000bf03818 */
[----:B------:R-:W-:Y:S02]  /*3600*/  UIADD3 UR8, UR8, 0x2, URZ ;  /* 0x0000000208087890 */ /* 0x000fe4000fffe03f */
[----:B------:R-:W-:Y:S01]  /*3610*/  UIADD3 UR10, UR10, 0x2, URZ ;  /* 0x000000020a0a7890 */ /* 0x000fe2000fffe03f */
[----:B------:R-:W-:Y:S01]  /*3620*/  UMOV UR9, 0x80000020 ;  /* 0x8000002000097882 */ /* 0x000fe20000000000 */
[----:B------:R-:W-:Y:S01]  /*3630*/  UMOV UR11, 0x80000020 ;  /* 0x80000020000b7882 */ /* 0x000fe20000000000 */
[----:B------:R-:W-:-:S04]  /*3640*/  UISETP.NE.AND UP0, UPT, UR6, UR32, UPT ;  /* 0x000000200600728c */ /* 0x000fc8000bf05270 */
[----:B------:R-:W-:-:S06]  /*3650*/  USEL UR7, URZ, 0x1, UP0 ;  /* 0x000000013f077887 */ /* 0x000fcc0008000000 */
[----:B------:R-:W-:-:S12]  /*3660*/  ISETP.NE.AND P1, PT, RZ, UR7, PT ;  /* 0x00000007ff007c0c */ /* 0x000fd8000bf25270 */
[----:B------:R-:W-:Y:S03]  /*3670*/  QGMMA.64x256x32.F32.E5M2.E5M2 R24, gdesc[UR8], R24, gsb0 ;  /* 0x03e00000081879f3 */ /* 0x000fe60008003818 */
[----:B------:R-:W-:Y:S02]  /*3680*/  WARPGROUP.DEPBAR.LE gsb0, 0x1 ;  /* 0x00008000000079c5 */ /* 0x000fe40000010100 */
[----:B------:R-:W-:Y:S05]  /*3690*/  @!P1 BRA `(.L_x_32) ;  /* 0x0000000c00809947 */ /* 0x000fea0003800000 */
[----:B------:R-:W-:Y:S02]  /*36a0*/  WARPGROUP.DEPBAR.LE gsb0, 0x0 ;  /* 0x00008000000079c5 */ /* 0x000fe40000010000 */
[----:B------:R-:W-:-:S01]  /*36b0*/  FADD R226, R24, R226 ;  /* 0x000000e218e27221 */ /* 0x000fc20000000000 */
[----:B------:R-:W-:Y:S01]  /*36c0*/  FADD R225, R25, R225 ;  /* 0x000000e119e17221 */ /* 0x000fe20000000000 */
[----:B------:R1:W-:Y:S01]  /*36d0*/  STL [R1+0xa0], R227 ;  /* 0x0000a0e301007387 */ /* 0x0003e20000100800 */
[----:B------:R-:W-:-:S01]  /*36e0*/  FADD R224, R26, R224 ;  /* 0x000000e01ae07221 */ /* 0x000fc20000000000 */
[----:B------:R-:W-:Y:S01]  /*36f0*/  FADD R223, R27, R223 ;  /* 0x000000df1bdf7221 */ /* 0x000fe20000000000 */
[----:B------:R-:W-:-:S01]  /*3700*/  FADD R222, R28, R222 ;  /* 0x000000de1cde7221 */ /* 0x000fc20000000000 */
[----:B------:R-:W-:Y:S01]  /*3710*/  FADD R221, R29, R221 ;  /* 0x000000dd1ddd7221 */ /* 0x000fe20000000000 */
[----:B-1----:R-:W3:Y:S04]  /*3720*/  LDL.LU R227, [R1+0x30] ;  /* 0x0000300001e37983 */ /* 0x002ee80000300800 */
[----:B------:R1:W-:Y:S01]  /*3730*/  STL [R1+0xa4], R226 ;  /* 0x0000a4e201007387 */ /* 0x0003e20000100800 */
[----:B------:R-:W-:-:S01]  /*3740*/  FADD R220, R30, R220 ;  /* 0x000000dc1edc7221 */ /* 0x000fc20000000000 */
[----:B------:R-:W-:-:S02]  /*3750*/  FADD R219, R31, R219 ;  /* 0x000000db1fdb7221 */ /* 0x000fc40000000000 */
[----:B-1----:R-:W4:Y:S04]  /*3760*/  LDL.LU R226, [R1+0x2c] ;  /* 0x00002c0001e27983 */ /* 0x002f280000300800 */
[----:B------:R1:W-:Y:S01]  /*3770*/  STL [R1+0xa8], R225 ;  /* 0x0000a8e101007387 */ /* 0x0003e20000100800 */
[----:B------:R-:W-:-:S03]  /*3780*/  FADD R218, R32, R218 ;  /* 0x000000da20da7221 */ /* 0x000fc60000000000 */
[----:B-1----:R-:W2:Y:S04]  /*3790*/  LDL.LU R225, [R1+0x28] ;  /* 0x0000280001e17983 */ /* 0x002ea80000300800 */
        /* <DEDUP_REMOVED lines=9> */
[----:B------:R1:W-:Y:S04]  /*3830*/  STL [R1+0xb8], R221 ;  /* 0x0000b8dd01007387 */ /* 0x0003e80000100800 */
        /* <DEDUP_REMOVED lines=12> */
[----:B-1----:R-:W2:Y:S01]  /*3900*/  LDL.LU R215, [R1] ;  /* 0x0000000001d77983 */ /* 0x002ea20000300800 */
[----:B------:R-:W-:-:S01]  /*3910*/  FADD R214, R36, R214 ;  /* 0x000000d624d67221 */ /* 0x000fc20000000000 */
[----:B------:R-:W-:Y:S01]  /*3920*/  FADD R213, R37, R213 ;  /* 0x000000d525d57221 */ /* 0x000fe20000000000 */
[----:B------:R-:W-:-:S01]  /*3930*/  FADD R212, R38, R212 ;  /* 0x000000d426d47221 */ /* 0x000fc20000000000 */
[----:B------:R-:W-:Y:S01]  /*3940*/  FADD R211, R39, R211 ;  /* 0x000000d327d37221 */ /* 0x000fe20000000000 */
[----:B------:R-:W-:-:S01]  /*3950*/  FADD R210, R40, R210 ;  /* 0x000000d228d27221 */ /* 0x000fc20000000000 */
[----:B------:R-:W-:Y:S01]  /*3960*/  STL [R1+0xd4], R214 ;  /* 0x0000d4d601007387 */ /* 0x000fe20000100800 */
        /* <DEDUP_REMOVED lines=11> */
[----:B------:R1:W-:Y:S01]  /*3a20*/  STL [R1+0xe0], R211 ;  /* 0x0000e0d301007387 */ /* 0x0003e20000100800 */
[----:B------:R-:W-:-:S01]  /*3a30*/  FADD R200, R50, R200 ;  /* 0x000000c832c87221 */ /* 0x000fc20000000000 */
[----:B------:R-:W-:Y:S01]  /*3a40*/  FADD R199, R51, R199 ;  /* 0x000000c733c77221 */ /* 0x000fe20000000000 */
        /* <DEDUP_REMOVED lines=69> */
[----:B-----5:R-:W-:Y:S01]  /*3ea0*/  FADD R0, R121, R0 ;  /* 0x0000000079007221 */ /* 0x020fe20000000000 */
[----:B---3--:R-:W-:-:S01]  /*3eb0*/  FADD R227, R134, R227 ;  /* 0x000000e386e37221 */ /* 0x008fc20000000000 */
[----:B----4-:R-:W-:Y:S01]  /*3ec0*/  FADD R226, R133, R226 ;  /* 0x000000e285e27221 */ /* 0x010fe20000000000 */
[----:B--2---:R-:W-:-:S01]  /*3ed0*/  FADD R225, R132, R225 ;  /* 0x000000e184e17221 */ /* 0x004fc20000000000 */
        /* <DEDUP_REMOVED lines=9> */
[----:B------:R-:W-:-:S05]  /*3f70*/  FADD R215, R122, R215 ;  /* 0x000000d77ad77221 */ /* 0x000fca0000000000 */
[----:B------:R2:W-:Y:S04]  /*3f80*/  STL [R1], R215 ;  /* 0x000000d701007387 */ /* 0x0005e80000100800 */
[----:B------:R3:W-:Y:S04]  /*3f90*/  STL [R1+0x4], R216 ;  /* 0x000004d801007387 */ /* 0x0007e80000100800 */
        /* <DEDUP_REMOVED lines=8> */
[----:B-1----:R-:W4:Y:S04]  /*4020*/  LDL.LU R211, [R1+0x34] ;  /* 0x0000340001d37983 */ /* 0x002f280000300800 */
[----:B------:R1:W-:Y:S04]  /*4030*/  STL [R1+0x28], R225 ;  /* 0x000028e101007387 */ /* 0x0003e80000100800 */
[----:B------:R-:W4:Y:S04]  /*4040*/  LDL.LU R212, [R1+0x38] ;  /* 0x0000380001d47983 */ /* 0x000f280000300800 */
[----:B------:R1:W-:Y:S04]  /*4050*/  STL [R1+0x2c], R226 ;  /* 0x00002ce201007387 */ /* 0x0003e80000100800 */
[----:B------:R-:W4:Y:S04]  /*4060*/  LDL.LU R213, [R1+0x3c] ;  /* 0x00003c0001d57983 */ /* 0x000f280000300800 */
[----:B------:R1:W-:Y:S04]  /*4070*/  STL [R1+0x30], R227 ;  /* 0x000030e301007387 */ /* 0x0003e80000100800 */
[----:B------:R-:W4:Y:S04]  /*4080*/  LDL.LU R214, [R1+0x40] ;  /* 0x0000400001d67983 */ /* 0x000f280000300800 */
[----:B--2---:R-:W2:Y:S04]  /*4090*/  LDL.LU R215, [R1+0x44] ;  /* 0x0000440001d77983 */ /* 0x004ea80000300800 */
[----:B---3--:R-:W3:Y:S04]  /*40a0*/  LDL.LU R216, [R1+0x48] ;  /* 0x0000480001d87983 */ /* 0x008ee80000300800 */
[----:B----4-:R-:W4:Y:S04]  /*40b0*/  LDL.LU R217, [R1+0x4c] ;  /* 0x00004c0001d97983 */ /* 0x010f280000300800 */
[----:B0-----:R-:W4:Y:S04]  /*40c0*/  LDL.LU R218, [R1+0x50] ;  /* 0x0000500001da7983 */ /* 0x001f280000300800 */
[----:B------:R-:W4:Y:S04]  /*40d0*/  LDL.LU R219, [R1+0x54] ;  /* 0x0000540001db7983 */ /* 0x000f280000300800 */
[----:B------:R-:W4:Y:S04]  /*40e0*/  LDL.LU R220, [R1+0x58] ;  /* 0x0000580001dc7983 */ /* 0x000f280000300800 */
[----:B------:R-:W4:Y:S04]  /*40f0*/  LDL.LU R221, [R1+0x5c] ;  /* 0x00005c0001dd7983 */ /* 0x000f280000300800 */
[----:B------:R-:W4:Y:S04]  /*4100*/  LDL.LU R222, [R1+0x60] ;  /* 0x0000600001de7983 */ /* 0x000f280000300800 */
[----:B------:R-:W4:Y:S04]  /*4110*/  LDL.LU R223, [R1+0x64] ;  /* 0x0000640001df7983 */ /* 0x000f280000300800 */
[----:B------:R-:W4:Y:S04]  /*4120*/  LDL.LU R224, [R1+0x68] ;  /* 0x0000680001e07983 */ /* 0x000f280000300800 */
[----:B-1----:R-:W4:Y:S04]  /*4130*/  LDL.LU R225, [R1+0x6c] ;  /* 0x00006c0001e17983 */ /* 0x002f280000300800 */
[----:B------:R-:W4:Y:S04]  /*4140*/  LDL.LU R226, [R1+0x70] ;  /* 0x0000700001e27983 */ /* 0x000f280000300800 */
[----:B------:R-:W4:Y:S01]  /*4150*/  LDL.LU R227, [R1+0x74] ;  /* 0x0000740001e37983 */ /* 0x000f220000300800 */
[----:B------:R-:W-:-:S05]  /*4160*/  FADD R211, R135, R211 ;  /* 0x000000d387d37221 */ /* 0x000fca0000000000 */
[----:B------:R0:W-:Y:S01]  /*4170*/  STL [R1+0x34], R211 ;  /* 0x000034d301007387 */ /* 0x0001e20000100800 */
[----:B------:R-:W-:-:S03]  /*4180*/  FADD R212, R136, R212 ;  /* 0x000000d488d47221 */ /* 0x000fc60000000000 */
[----:B0-----:R1:W5:Y:S01]  /*4190*/  LDL.LU R211, [R1+0xe0] ;  /* 0x0000e00001d37983 */ /* 0x0013620000300800 */
[----:B------:R-:W-:-:S03]  /*41a0*/  FADD R213, R137, R213 ;  /* 0x000000d589d57221 */ /* 0x000fc60000000000 */
[----:B------:R0:W-:Y:S01]  /*41b0*/  STL [R1+0x38], R212 ;  /* 0x000038d401007387 */ /* 0x0001e20000100800 */
[----:B------:R-:W-:-:S01]  /*41c0*/  FADD R214, R138, R214 ;  /* 0x000000d68ad67221 */ /* 0x000fc20000000000 */
[----:B--2---:R-:W-:Y:S02]  /*41d0*/  FADD R215, R139, R215 ;  /* 0x000000d78bd77221 */ /* 0x004fe40000000000 */
[----:B0-----:R1:W5:Y:S01]  /*41e0*/  LDL.LU R212, [R1+0xdc] ;  /* 0x0000dc0001d47983 */ /* 0x0013620000300800 */
[----:B---3--:R-:W-:-:S03]  /*41f0*/  FADD R216, R140, R216 ;  /* 0x000000d88cd87221 */ /* 0x008fc60000000000 */
[----:B------:R0:W-:Y:S01]  /*4200*/  STL [R1+0x3c], R213 ;  /* 0x00003cd501007387 */ /* 0x0001e20000100800 */
[----:B----4-:R-:W-:-:S03]  /*4210*/  FADD R217, R141, R217 ;  /* 0x000000d98dd97221 */ /* 0x010fc60000000000 */
[----:B0-----:R1:W5:Y:S01]  /*4220*/  LDL.LU R213, [R1+0xd8] ;  /* 0x0000d80001d57983 */ /* 0x0013620000300800 */
[----:B------:R-:W-:-:S03]  /*4230*/  FADD R218, R142, R218 ;  /* 0x000000da8eda7221 */ /* 0x000fc60000000000 */
[----:B------:R0:W-:Y:S01]  /*4240*/  STL [R1+0x40], R214 ;  /* 0x000040d601007387 */ /* 0x0001e20000100800 */
[----:B------:R-:W-:-:S01]  /*4250*/  FADD R219, R143, R219 ;  /* 0x000000db8fdb7221 */ /* 0x000fc20000000000 */
[----:B------:R-:W-:Y:S02]  /*4260*/  FADD R220, R144, R220 ;  /* 0x000000dc90dc7221 */ /* 0x000fe40000000000 */
[----:B0-----:R1:W5:Y:S04]  /*4270*/  LDL.LU R214, [R1+0xd4] ;  /* 0x0000d40001d67983 */ /* 0x0013680000300800 */
[----:B------:R0:W-:Y:S01]  /*4280*/  STL [R1+0x44], R215 ;  /* 0x000044d701007387 */ /* 0x0001e20000100800 */
[----:B------:R-:W-:-:S01]  /*4290*/  FADD R221, R145, R221 ;  /* 0x000000dd91dd7221 */ /* 0x000fc20000000000 */
[----:B------:R-:W-:-:S02]  /*42a0*/  FADD R222, R146, R222 ;  /* 0x000000de92de7221 */ /* 0x000fc40000000000 */
[----:B0-----:R1:W5:Y:S04]  /*42b0*/  LDL.LU R215, [R1+0xd0] ;  /* 0x0000d00001d77983 */ /* 0x0013680000300800 */
[----:B------:R0:W-:Y:S01]  /*42c0*/  STL [R1+0x48], R216 ;  /* 0x000048d801007387 */ /* 0x0001e20000100800 */
[----:B------:R-:W-:-:S03]  /*42d0*/  FADD R223, R147, R223 ;  /* 0x000000df93df7221 */ /* 0x000fc60000000000 */
        /* <DEDUP_REMOVED lines=13> */
[----:B------:R0:W-:Y:S04]  /*43b0*/  STL [R1+0x5c], R221 ;  /* 0x00005cdd01007387 */ /* 0x0001e80000100800 */
        /* <DEDUP_REMOVED lines=12> */
[----:B0-----:R1:W5:Y:S01]  /*4480*/  LDL.LU R227, [R1+0xa0] ;  /* 0x0000a00001e37983 */ /* 0x0013620000300800 */
[----:B------:R-:W-:-:S05]  /*4490*/  UMOV UR6, URZ ;  /* 0x0000003f00067c82 */ /* 0x000fca0008000000 */
.L_x_32:
[----:B------:R-:W-:Y:S05]  /*44a0*/  @!P2 BRA `(.L_x_33) ;  /* 0x000000000004a947 */ /* 0x000fea0003800000 */
[----:B------:R-:W-:Y:S01]  /*44b0*/  BPT.TRAP 0x1 ;  /* 0x000000040000795c */ /* 0x000fe20000300000 */
.L_x_33:
[----:B-----5:R3:W-:Y:S04]  /*44c0*/  STL [R1+0xa0], R0 ;  /* 0x0000a00001007387 */ /* 0x0207e80000100800 */
[----:B---3--:R-:W3:Y:S01]  /*44d0*/  LDL R0, [R1+0x7c] ;  /* 0x00007c0001007983 */ /* 0x008ee20000100800 */
[----:B0-----:R-:W-:-:S05]  /*44e0*/  IMAD.U32 R229, RZ, RZ, UR26 ;  /* 0x0000001affe57e24 */ /* 0x001fca000f8e00ff */
[----:B------:R-:W-:-:S05]  /*44f0*/  @P0 LEA R229, R229, UR12, 0x3 ;  /* 0x0000000ce5e50c11 */ /* 0x000fca000f8e18ff */
[----:B------:R-:W-:Y:S01]  /*4500*/  @P0 VIADD R229, R229, 0x58 ;  /* 0x00000058e5e50836 */ /* 0x000fe20000000000 */
[----:B------:R-:W-:-:S06]  /*4510*/  UISETP.GT.U32.AND UP0, UPT, UR13, 0x1, UPT ;  /* 0x000000010d00788c */ /* 0x000fcc000bf04070 */
[----:B------:R-:W-:Y:S02]  /*4520*/  PLOP3.LUT P1, PT, PT, PT, UP0, 0x80, 0x0 ;  /* 0x000000000000781c */ /* 0x000fe40003f2f008 */
[----:B---3--:R-:W-:Y:S02]  /*4530*/  @P0 PRMT R229, R0, 0x654, R229 ;  /* 0x0000065400e50816 */ /* 0x008fe400000000e5 */
[----:B------:R0:W5:Y:S02]  /*4540*/  LDL.LU R0, [R1+0xa0] ;  /* 0x0000a00001007983 */ /* 0x0001640000300800 */
[----:B------:R0:W-:Y:S07]  /*4550*/  @P0 SYNCS.ARRIVE.TRANS64.RED.A1T0 RZ, [R229+URZ], RZ ;  /* 0x000000ffe5ff09a7 */ /* 0x0001ee000810043f */
[----:B------:R-:W-:Y:S05]  /*4560*/  @P1 BRA `(.L_x_34) ;  /* 0x0000000000041947 */ /* 0x000fea0003800000 */
[----:B------:R-:W-:Y:S01]  /*4570*/  BPT.TRAP 0x1 ;  /* 0x000000040000795c */ /* 0x000fe20000300000 */
.L_x_34:
[----:B------:R-:W-:Y:S01]  /*4580*/  UIADD3 UR19, UR19, 0x1, URZ ;  /* 0x0000000113137890 */ /* 0x000fe2000fffe03f */
[C---:B------:R-:W-:Y:S01]  /*4590*/  ISETP.GT.AND P1, PT, R228.reuse, 0x1, PT ;  /* 0x00000001e400780c */ /* 0x040fe20003f24270 */
[----:B------:R-:W-:Y:S01]  /*45a0*/  UIADD3 UR26, UR26, 0x1, URZ ;  /* 0x000000011a1a7890 */ /* 0x000fe2000fffe03f */
[----:B------:R-:W-:Y:S01]  /*45b0*/  VIADD R228, R228, 0xffffffff ;  /* 0xffffffffe4e47836 */ /* 0x000fe20000000000 */
[----:B------:R-:W-:Y:S02]  /*45c0*/  UISETP.NE.AND UP0, UPT, UR19, 0xb, UPT ;  /* 0x0000000b1300788c */ /* 0x000fe4000bf05270 */
[----:B------:R-:W-:Y:S02]  /*45d0*/  UISETP.NE.AND UP1, UPT, UR26, 0xb, UPT ;  /* 0x0000000b1a00788c */ /* 0x000fe4000bf25270 */
[----:B------:R-:W-:Y:S02]  /*45e0*/  USEL UR8, URZ, 0x1, UP0 ;  /* 0x000000013f087887 */ /* 0x000fe40008000000 */
[----:B------:R-:W-:-:S02]  /*45f0*/  USEL UR19, UR19, URZ, UP0 ;  /* 0x0000003f13137287 */ /* 0x000fc40008000000 */
[----:B------:R-:W-:Y:S02]  /*4600*/  USEL UR26, UR26, URZ, UP1 ;  /* 0x0000003f1a1a7287 */ /* 0x000fe40008800000 */
[----:B------:R-:W-:Y:S01]  /*4610*/  LOP3.LUT R227, R227, UR8, RZ, 0x3c, !PT ;  /* 0x00000008e3e37c12 */ /* 0x000fe2000f8e3cff */
[----:B------:R-:W-:Y:S01]  /*4620*/  UMOV UR8, 0x1 ;  /* 0x0000000100087882 */ /* 0x000fe20000000000 */
[----:B------:R-:W-:Y:S08]  /*4630*/  @P1 BRA `(.L_x_35) ;  /* 0xffffffec00781947 */ /* 0x000ff0000383ffff */
.L_x_27:
[----:B------:R-:W-:-:S04]  /*4640*/  UISETP.NE.AND UP0, UPT, UR6, URZ, UPT ;  /* 0x0000003f0600728c */ /* 0x000fc8000bf05270 */
[----:B------:R-:W-:-:S06]  /*4650*/  USEL UR6, URZ, 0x1, !UP0 ;  /* 0x000000013f067887 */ /* 0x000fcc000c000000 */
[----:B------:R-:W-:-:S13]  /*4660*/  ISETP.NE.AND P1, PT, RZ, UR6, PT ;  /* 0x00000006ff007c0c */ /* 0x000fda000bf25270 */
[----:B------:R-:W-:Y:S05]  /*4670*/  @!P1 BRA `(.L_x_36) ;  /* 0x0000000c00dc9947 */ /* 0x000fea0003800000 */
[----:B------:R-:W3:Y:S04]  /*4680*/  LDL.LU R227, [R1+0x74] ;  /* 0x0000740001e37983 */ /* 0x000ee80000300800 */
[----:B---3--:R3:W-:Y:S04]  /*4690*/  STL [R1+0xa0], R227 ;  /* 0x0000a0e301007387 */ /* 0x0087e80000100800 */
[----:B---3--:R-:W3:Y:S04]  /*46a0*/  LDL.LU R227, [R1+0x70] ;  /* 0x0000700001e37983 */ /* 0x008ee80000300800 */
        /* <DEDUP_REMOVED lines=55> */
[----:B---3--:R-:W3:Y:S01]  /*4a20*/  LDL.LU R227, [R1] ;  /* 0x0000000001e37983 */ /* 0x008ee20000300800 */
[----:B------:R-:W-:-:S02]  /*4a30*/  WARPGROUP.DEPBAR.LE gsb0, 0x0 ;  /* 0x00008000000079c5 */ /* 0x000fc40000010000 */
[----:B------:R-:W-:Y:S01]  /*4a40*/  FADD R226, R24, R226 ;  /* 0x000000e218e27221 */ /* 0x000fe20000000000 */
        /* <DEDUP_REMOVED lines=96> */
[----:B-----5:R-:W-:Y:S01]  /*5050*/  FADD R0, R121, R0 ;  /* 0x0000000079007221 */ /* 0x020fe20000000000 */
[----:B---3--:R-:W-:-:S05]  /*5060*/  FADD R227, R122, R227 ;  /* 0x000000e37ae37221 */ /* 0x008fca0000000000 */
[----:B------:R3:W-:Y:S04]  /*5070*/  STL [R1], R227 ;  /* 0x000000e301007387 */ /* 0x0007e80000100800 */
[----:B---3--:R-:W3:Y:S02]  /*5080*/  LDL.LU R227, [R1+0x110] ;  /* 0x0001100001e37983 */ /* 0x008ee40000300800 */
[----:B---3--:R-:W-:-:S05]  /*5090*/  FADD R227, R123, R227 ;  /* 0x000000e37be37221 */ /* 0x008fca0000000000 */
[----:B------:R3:W-:Y:S04]  /*50a0*/  STL [R1+0x4], R227 ;  /* 0x000004e301007387 */ /* 0x0007e80000100800 */
        /* <DEDUP_REMOVED lines=83> */
[----:B------:R3:W-:Y:S02]  /*55e0*/  STL [R1+0x74], R227 ;  /* 0x000074e301007387 */ /* 0x0007e40000100800 */
.L_x_36:
[----:B---3--:R-:W-:-:S04]  /*55f0*/  IMAD.U32 R227, RZ, RZ, UR31 ;  /* 0x0000001fffe37e24 */ /* 0x008fc8000f8e00ff */
[----:B------:R3:W-:Y:S01]  /*5600*/  SYNCS.ARRIVE.TRANS64.A1T0 RZ, [R227+UR29], RZ ;  /* 0x000000ffe3ff79a7 */ /* 0x0007e2000810001d */
[----:B------:R-:W-:Y:S02]  /*5610*/  WARPGROUP.DEPBAR.LE gsb0, 0x0 ;  /* 0x00008000000079c5 */ /* 0x000fe40000010000 */
[----:B------:R-:W4:Y:S02]  /*5620*/  LDC R24, c[0x0][0x28c] ;  /* 0x0000a300ff187b82 */ /* 0x000f240000000800 */
[----:B----4-:R-:W-:-:S13]  /*5630*/  ISETP.GE.AND P1, PT, R24, 0x1, PT ;  /* 0x000000011800780c */ /* 0x010fda0003f26270 */
[----:B---3--:R-:W-:Y:S05]  /*5640*/  @!P1 BRA `(.L_x_37) ;  /* 0x0000000000509947 */ /* 0x008fea0003800000 */
[----:B------:R-:W-:-:S06]  /*5650*/  UISETP.NE.AND UP0, UPT, UR27, 0x3, UPT ;  /* 0x000000031b00788c */ /* 0x000fcc000bf05270 */
[----:B------:R-:W-:-:S13]  /*5660*/  PLOP3.LUT P1, PT, PT, PT, UP0, 0x80, 0x0 ;  /* 0x000000000000781c */ /* 0x000fda0003f2f008 */
[----:B------:R-:W-:Y:S05]  /*5670*/  @!P1 BRA `(.L_x_38) ;  /* 0x0000000000049947 */ /* 0x000fea0003800000 */
[----:B------:R-:W-:Y:S01]  /*5680*/  BPT.TRAP 0x1 ;  /* 0x000000040000795c */ /* 0x000fe20000300000 */
.L_x_38:
[----:B------:R-:W3:Y:S01]  /*5690*/  LDL R227, [R1+0x7c] ;  /* 0x00007c0001e37983 */ /* 0x000ee20000100800 */
[----:B------:R-:W-:-:S05]  /*56a0*/  VOTEU.ANY UP0, P0 ;  /* 0x00000000003f7886 */ /* 0x000fca0000000100 */
[----:B------:R-:W-:Y:S02]  /*56b0*/  @UP0 UIADD3 UR6, UR16, UR5, URZ ;  /* 0x0000000510060290 */ /* 0x000fe4000fffe03f */
[----:B------:R-:W-:-:S04]  /*56c0*/  UISETP.GT.U32.AND UP0, UPT, UR13, 0x1, UPT ;  /* 0x000000010d00788c */ /* 0x000fc8000bf04070 */
[----:B------:R-:W-:Y:S02]  /*56d0*/  IMAD.U32 R24, RZ, RZ, UR6 ;  /* 0x00000006ff187e24 */ /* 0x000fe4000f8e00ff */
[----:B------:R-:W-:Y:S01]  /*56e0*/  IMAD.U32 R27, RZ, RZ, UR6 ;  /* 0x00000006ff1b7e24 */ /* 0x000fe2000f8e00ff */
[----:B------:R-:W-:Y:S01]  /*56f0*/  PLOP3.LUT P1, PT, PT, PT, UP0, 0x80, 0x0 ;  /* 0x000000000000781c */ /* 0x000fe20003f2f008 */
[----:B------:R-:W-:-:S05]  /*5700*/  @P0 IMAD.WIDE.U32 R24, R24, -0x45d1745d, RZ ;  /* 0xba2e8ba318180825 */ /* 0x000fca00078e00ff */
[----:B------:R-:W-:-:S05]  /*5710*/  @P0 SHF.R.U32.HI R24, RZ, 0x3, R25 ;  /* 0x00000003ff180819 */ /* 0x000fca0000011619 */
[----:B------:R-:W-:-:S05]  /*5720*/  @P0 IMAD R24, R24, -0xb, R27 ;  /* 0xfffffff518180824 */ /* 0x000fca00078e021b */
[----:B------:R-:W-:-:S05]  /*5730*/  @P0 LEA R24, R24, UR12, 0x3 ;  /* 0x0000000c18180c11 */ /* 0x000fca000f8e18ff */
[----:B------:R-:W-:-:S05]  /*5740*/  @P0 VIADD R24, R24, 0x58 ;  /* 0x0000005818180836 */ /* 0x000fca0000000000 */
[----:B---3--:R-:W-:-:S04]  /*5750*/  @P0 PRMT R24, R227, 0x654, R24 ;  /* 0x00000654e3180816 */ /* 0x008fc80000000018 */
[----:B------:R3:W-:Y:S01]  /*5760*/  @P0 SYNCS.ARRIVE.TRANS64.RED.A1T0 RZ, [R24+URZ], RZ ;  /* 0x000000ff18ff09a7 */ /* 0x0007e2000810043f */
[----:B------:R-:W-:Y:S05]  /*5770*/  @P1 BRA `(.L_x_37) ;  /* 0x0000000000041947 */ /* 0x000fea0003800000 */
[----:B------:R-:W-:Y:S01]  /*5780*/  BPT.TRAP 0x1 ;  /* 0x000000040000795c */ /* 0x000fe20000300000 */
.L_x_37:
[----:B------:R-:W4:Y:S01]  /*5790*/  S2R R25, SR_TID.X ;  /* 0x0000000000197919 */ /* 0x000f220000002100 */
[----:B---3--:R-:W-:Y:S01]  /*57a0*/  IMAD.U32 R24, RZ, RZ, UR30 ;  /* 0x0000001eff187e24 */ /* 0x008fe2000f8e00ff */
[----:B------:R-:W-:Y:S01]  /*57b0*/  UIADD3 UR5, UR28, UR5, URZ ;  /* 0x000000051c057290 */ /* 0x000fe2000fffe03f */
[----:B------:R-:W3:Y:S01]  /*57c0*/  LDC R35, c[0x0][0x288] ;  /* 0x0000a200ff237b82 */ /* 0x000ee20000000800 */
[----:B------:R-:W-:Y:S02]  /*57d0*/  UISETP.GE.U32.AND UP1, UPT, UR28, 0xb, UPT ;  /* 0x0000000b1c00788c */ /* 0x000fe4000bf26070 */
[----:B------:R-:W-:Y:S01]  /*57e0*/  SHF.L.U32 R24, R24, 0x1f, RZ ;  /* 0x0000001f18187819 */ /* 0x000fe200000006ff */
[----:B------:R-:W-:Y:S02]  /*57f0*/  UISETP.GT.U32.AND UP0, UPT, UR5, 0xa, UPT ;  /* 0x0000000a0500788c */ /* 0x000fe4000bf04070 */
[----:B------:R-:W-:Y:S01]  /*5800*/  UIMAD.WIDE.U32 UR6, UR5, -0x45d1745d, URZ ;  /* 0xba2e8ba3050678a5 */ /* 0x000fe2000f8e003f */
[----:B------:R-:W0:Y:S01]  /*5810*/  SYNCS.PHASECHK.TRANS64.TRYWAIT P1, [UR17+0x8], R24 ;  /* 0x00000818ff0075a7 */ /* 0x000e220008020151 */
[----:B------:R-:W-:-:S02]  /*5820*/  UISETP.LT.U32.AND UP0, UPT, UR28, 0xb, UP0 ;  /* 0x0000000b1c00788c */ /* 0x000fc40008701070 */
[----:B------:R-:W-:Y:S02]  /*5830*/  USHF.R.U32.HI UR6, URZ, 0x3, UR7 ;  /* 0x000000033f067899 */ /* 0x000fe40008011607 */
[----:B------:R-:W-:Y:S02]  /*5840*/  USEL UR8, URZ, 0x1, !UP0 ;  /* 0x000000013f087887 */ /* 0x000fe4000c000000 */
[----:B------:R-:W-:Y:S02]  /*5850*/  UIMAD UR5, UR6, -0xb, UR5 ;  /* 0xfffffff5060578a4 */ /* 0x000fe4000f8e0205 */
[----:B------:R-:W-:-:S04]  /*5860*/  ULOP3.LUT UR4, UR4, UR8, URZ, 0x3c, !UPT ;  /* 0x0000000804047292 */ /* 0x000fc8000f8e3c3f */
[----:B------:R-:W-:Y:S01]  /*5870*/  @UP1 ULOP3.LUT UR4, UR4, 0x1, UR6, 0x78, !UPT ;  /* 0x0000000104041892 */ /* 0x000fe2000f8e7806 */
[----:B----4-:R-:W-:-:S04]  /*5880*/  SHF.R.S32.HI R26, RZ, 0x1f, R25 ;  /* 0x0000001fff1a7819 */ /* 0x010fc80000011419 */
[----:B------:R-:W-:-:S04]  /*5890*/  LEA.HI R26, R26, R25, RZ, 0x7 ;  /* 0x000000191a1a7211 */ /* 0x000fc800078f38ff */
[----:B------:R-:W-:-:S05]  /*58a0*/  LOP3.LUT R26, R26, 0xffffff80, RZ, 0xc0, !PT ;  /* 0xffffff801a1a7812 */ /* 0x000fca00078ec0ff */
[----:B------:R-:W-:-:S05]  /*58b0*/  IMAD.IADD R26, R25, 0x1, -R26 ;  /* 0x00000001191a7824 */ /* 0x000fca00078e0a1a */
[----:B------:R-:W-:-:S04]  /*58c0*/  SHF.R.S32.HI R25, RZ, 0x1f, R26 ;  /* 0x0000001fff197819 */ /* 0x000fc8000001141a */
[----:B------:R-:W-:-:S04]  /*58d0*/  LEA.HI R25, R25, R26, RZ, 0x2 ;  /* 0x0000001a19197211 */ /* 0x000fc800078f10ff */
[----:B------:R-:W-:-:S05]  /*58e0*/  LOP3.LUT R25, R25, 0xfffffffc, RZ, 0xc0, !PT ;  /* 0xfffffffc19197812 */ /* 0x000fca00078ec0ff */
[----:B------:R-:W-:-:S04]  /*58f0*/  IMAD.IADD R40, R26, 0x1, -R25 ;  /* 0x000000011a287824 */ /* 0x000fc800078e0a19 */
[----:B------:R-:W-:Y:S01]  /*5900*/  IMAD.SHL.U32 R32, R40, 0x2, RZ ;  /* 0x0000000228207824 */ /* 0x000fe200078e00ff */
[----:B0--3--:R-:W-:Y:S06]  /*5910*/  @!P1 BRA `(.L_x_39) ;  /* 0x000000ac008c9947 */ /* 0x009fec0003800000 */
.L_x_332:
[----:B------:R3:W-:Y:S01]  /*5920*/  STL [R1+0xa4], R2 ;  /* 0x0000a40201007387 */ /* 0x0007e20000100800 */
[----:B------:R-:W-:Y:S01]  /*5930*/  ULDC UR8, c[0x0][0x284] ;  /* 0x0000a10000087ab9 */ /* 0x000fe20000000800 */
[----:B------:R-:W-:Y:S01]  /*5940*/  SHF.R.S32.HI R33, RZ, 0x1f, R32 ;  /* 0x0000001fff217819 */ /* 0x000fe20000011420 */
[----:B------:R-:W-:Y:S01]  /*5950*/  ULDC.64 UR6, c[0x0][0x5d0] ;  /* 0x0001740000067ab9 */ /* 0x000fe20000000a00 */
[----:B---3--:R-:W3:Y:S04]  /*5960*/  LDL.LU R2, [R1+0x8c] ;  /* 0x00008c0001027983 */ /* 0x008ee80000300800 */
[----:B-----5:R4:W-:Y:S04]  /*5970*/  STL [R1+0xa0], R0 ;  /* 0x0000a00001007387 */ /* 0x0209e80000100800 */
[----:B------:R-:W2:Y:S04]  /*5980*/  LDL R227, [R1+0x78] ;  /* 0x0000780001e37983 */ /* 0x000ea80000100800 */
[----:B----4-:R-:W4:Y:S01]  /*5990*/  LDL R0, [R1+0x88] ;  /* 0x0000880001007983 */ /* 0x010f220000100800 */
[----:B---3--:R-:W-:-:S03]  /*59a0*/  IMAD.SHL.U32 R37, R2, 0x100, RZ ;  /* 0x0000010002257824 */ /* 0x008fc600078e00ff */
[----:B------:R3:W5:Y:S01]  /*59b0*/  LDL.LU R2, [R1+0xa4] ;  /* 0x0000a40001027983 */ /* 0x0007620000300800 */
[----:B----4-:R-:W-:-:S03]  /*59c0*/  IMAD.SHL.U32 R34, R0, 0x40, RZ ;  /* 0x0000004000227824 */ /* 0x010fc600078e00ff */
[----:B------:R3:W5:Y:S02]  /*59d0*/  LDL.LU R0, [R1+0xa0] ;  /* 0x0000a00001007983 */ /* 0x0007640000300800 */
[----:B------:R-:W-:Y:S02]  /*59e0*/  ISETP.GE.AND P1, PT, R34, UR8, PT ;  /* 0x0000000822007c0c */ /* 0x000fe4000bf26270 */
[----:B--2---:R-:W-:Y:S02]  /*59f0*/  SHF.R.S32.HI R38, RZ, 0x1f, R227 ;  /* 0x0000001fff267819 */ /* 0x004fe400000114e3 */
[----:B------:R-:W-:Y:S01]  /*5a00*/  ISETP.GE.OR P1, PT, R37, R35, P1 ;  /* 0x000000232500720c */ /* 0x000fe20000f26670 */
[----:B0-----:R-:W-:-:S04]  /*5a10*/  IMAD.WIDE.U32 R24, R227, UR6, R32 ;  /* 0x00000006e3187c25 */ /* 0x001fc8000f8e0020 */
[----:B------:R-:W-:Y:S01]  /*5a20*/  IMAD R26, R38, UR6, RZ ;  /* 0x00000006261a7c24 */ /* 0x000fe2000f8e02ff */
[----:B------:R-:W-:Y:S02]  /*5a30*/  SHF.R.S32.HI R36, RZ, 0x1f, R37 ;  /* 0x0000001fff247819 */ /* 0x000fe40000011425 */
[----:B------:R-:W-:Y:S01]  /*5a40*/  IADD3 R24, P2, R37, R24, RZ ;  /* 0x0000001825187210 */ /* 0x000fe20007f5e0ff */
[----:B------:R-:W-:-:S05]  /*5a50*/  IMAD R27, R227, UR7, R26 ;  /* 0x00000007e31b7c24 */ /* 0x000fca000f8e021a */
[----:B------:R-:W-:Y:S01]  /*5a60*/  IADD3.X R25, R36, R25, R27, P2, !PT ;  /* 0x0000001924197210 */ /* 0x000fe200017fe41b */
[----:B---3--:R-:W-:Y:S06]  /*5a70*/  @P1 BRA `(.L_x_40) ;  /* 0x0000008c00cc1947 */ /* 0x008fec0003800000 */
[----:B------:R0:W-:Y:S01]  /*5a80*/  STL.64 [R1+0xa8], R4 ;  /* 0x0000a80401007387 */ /* 0x0001e20000100a00 */
[----:B------:R-:W2:Y:S01]  /*5a90*/  LDC.64 R28, c[0x0][0x5c8] ;  /* 0x00017200ff1c7b82 */ /* 0x000ea20000000a00 */
[----:B------:R-:W-:Y:S02]  /*5aa0*/  ULDC.64 UR6, c[0x0][0x5c0] ;  /* 0x0001700000067ab9 */ /* 0x000fe40000000a00 */
[----:B0-----:R-:W3:Y:S04]  /*5ab0*/  LDL.64 R4, [R1+0x90] ;  /* 0x0000900001047983 */ /* 0x001ee80000100a00 */
[----:B-----5:R0:W-:Y:S04]  /*5ac0*/  STL [R1+0xa4], R2 ;  /* 0x0000a40201007387 */ /* 0x0201e80000100800 */
[----:B0-----:R-:W3:Y:S04]  /*5ad0*/  LDL.LU R2, [R1+0x88] ;  /* 0x0000880001027983 */ /* 0x001ee80000300800 */
[----:B------:R0:W-:Y:S04]  /*5ae0*/  STL [R1+0xa0], R0 ;  /* 0x0000a00001007387 */ /* 0x0001e80000100800 */
[----:B0-----:R-:W4:Y:S01]  /*5af0*/  LDL R0, [R1+0x98] ;  /* 0x0000980001007983 */ /* 0x001f220000100800 */
[----:B---3--:R-:W-:-:S03]  /*5b00*/  IMAD.WIDE R30, R2, 0x40, R4 ;  /* 0x00000040021e7825 */ /* 0x008fc600078e0204 */
[----:B------:R0:W5:Y:S04]  /*5b10*/  LDL.LU.64 R4, [R1+0xa8] ;  /* 0x0000a80001047983 */ /* 0x0001680000300a00 */
[----:B------:R0:W5:Y:S01]  /*5b20*/  LDL.LU R2, [R1+0xa4] ;  /* 0x0000a40001027983 */ /* 0x0001620000300800 */
[-C--:B--2---:R-:W-:Y:S02]  /*5b30*/  IMAD R26, R31, R28.reuse, RZ ;  /* 0x0000001c1f1a7224 */ /* 0x084fe400078e02ff */
[----:B------:R-:W-:-:S04]  /*5b40*/  IMAD.WIDE.U32 R24, R30, R28, R24 ;  /* 0x0000001c1e187225 */ /* 0x000fc800078e0018 */
[----:B------:R-:W-:Y:S01]  /*5b50*/  IMAD R27, R30, R29, R26 ;  /* 0x0000001d1e1b7224 */ /* 0x000fe200078e021a */
[----:B------:R-:W-:Y:S01]  /*5b60*/  LEA R26, P1, R28, R24, 0x3 ;  /* 0x000000181c1a7211 */ /* 0x000fe200078218ff */
[----:B----4-:R-:W-:Y:S01]  /*5b70*/  IMAD.IADD R39, R0, 0x1, -R34 ;  /* 0x0000000100277824 */ /* 0x010fe200078e0a22 */
[----:B------:R-:W-:Y:S01]  /*5b80*/  IADD3 R24, P2, R24, UR6, RZ ;  /* 0x0000000618187c10 */ /* 0x000fe2000ff5e0ff */
[----:B------:R0:W5:Y:S01]  /*5b90*/  LDL.LU R0, [R1+0xa0] ;  /* 0x0000a00001007983 */ /* 0x0001620000300800 */
[----:B------:R-:W-:Y:S01]  /*5ba0*/  IMAD.IADD R27, R25, 0x1, R27 ;  /* 0x00000001191b7824 */ /* 0x000fe200078e021b */
[----:B------:R-:W-:-:S04]  /*5bb0*/  IADD3 R26, P4, R26, UR6, RZ ;  /* 0x000000061a1a7c10 */ /* 0x000fc8000ff9e0ff */
[----:B------:R-:W-:Y:S01]  /*5bc0*/  LEA.HI.X R29, R28, R27, R29, 0x3, P1 ;  /* 0x0000001b1c1d7211 */ /* 0x000fe200008f1c1d */
[----:B------:R-:W-:Y:S01]  /*5bd0*/  IMAD R28, R40, -0x2, R35 ;  /* 0xfffffffe281c7824 */ /* 0x000fe200078e0223 */
[----:B------:R-:W-:Y:S01]  /*5be0*/  FSETP.NEU.AND P1, PT, RZ, UR25, PT ;  /* 0x00000019ff007c0b */ /* 0x000fe2000bf2d000 */
[----:B------:R-:W-:Y:S01]  /*5bf0*/  BSSY B0, `(.L_x_40) ;  /* 0x00008db000007945 */ /* 0x000fe20003800000 */
[----:B------:R-:W-:Y:S02]  /*5c00*/  IADD3.X R25, R27, UR7, RZ, P2, !PT ;  /* 0x000000071b197c10 */ /* 0x000fe400097fe4ff */
[----:B------:R-:W-:Y:S01]  /*5c10*/  IADD3.X R27, R29, UR7, RZ, P4, !PT ;  /* 0x000000071d1b7c10 */ /* 0x000fe2000a7fe4ff */
[----:B------:R-:W-:-:S08]  /*5c20*/  IMAD.IADD R34, R28, 0x1, -R37 ;  /* 0x000000011c227824 */ /* 0x000fd000078e0a25 */
[----:B0-----:R-:W-:Y:S05]  /*5c30*/  @!P1 BRA `(.L_x_41) ;  /* 0x0000006800d89947 */ /* 0x001fea0003800000 */
[----:B------:R-:W-:Y:S01]  /*5c40*/  ULDC.64 UR6, c[0x0][0x5b8] ;  /* 0x00016e0000067ab9 */ /* 0x000fe20000000a00 */
[----:B------:R-:W-:Y:S01]  /*5c50*/  ULDC.64 UR8, c[0x0][0x5a8] ;  /* 0x00016a0000087ab9 */ /* 0x000fe20000000a00 */
[----:B------:R-:W-:Y:S01]  /*5c60*/  IMAD.WIDE.U32 R32, R227, UR6, R32 ;  /* 0x00000006e3207c25 */ /* 0x000fe2000f8e0020 */
[----:B------:R-:W-:Y:S03]  /*5c70*/  BSSY B1, `(.L_x_42) ;  /* 0x0000010000017945 */ /* 0x000fe60003800000 */
[----:B------:R-:W-:Y:S01]  /*5c80*/  IMAD R28, R38, UR6, RZ ;  /* 0x00000006261c7c24 */ /* 0x000fe2000f8e02ff */
[----:B------:R-:W-:-:S03]  /*5c90*/  IADD3 R32, P1, R37, R32, RZ ;  /* 0x0000002025207210 */ /* 0x000fc60007f3e0ff */
[----:B------:R-:W-:Y:S01]  /*5ca0*/  IMAD R29, R227, UR7, R28 ;  /* 0x00000007e31d7c24 */ /* 0x000fe2000f8e021c */
[----:B------:R-:W-:Y:S02]  /*5cb0*/  ULDC.64 UR6, c[0x0][0x5b0] ;  /* 0x00016c0000067ab9 */ /* 0x000fe40000000a00 */
[----:B------:R-:W-:Y:S02]  /*5cc0*/  IMAD R35, R31, UR6, RZ ;  /* 0x000000061f237c24 */ /* 0x000fe4000f8e02ff */
[----:B------:R-:W-:Y:S02]  /*5cd0*/  IADD3.X R33, R36, R33, R29, P1, !PT ;  /* 0x0000002124217210 */ /* 0x000fe40000ffe41d */
[----:B------:R-:W-:Y:S01]  /*5ce0*/  ISETP.GE.AND P1, PT, R39, 0x1, PT ;  /* 0x000000012700780c */ /* 0x000fe20003f26270 */
[C---:B------:R-:W-:Y:S02]  /*5cf0*/  IMAD R35, R30.reuse, UR7, R35 ;  /* 0x000000071e237c24 */ /* 0x040fe4000f8e0223 */
[----:B------:R-:W-:Y:S01]  /*5d00*/  IMAD.WIDE.U32 R28, R30, UR6, R32 ;  /* 0x000000061e1c7c25 */ /* 0x000fe2000f8e0020 */
[----:B------:R-:W-:-:S02]  /*5d10*/  ISETP.LT.OR P5, PT, R34, 0x1, !P1 ;  /* 0x000000012200780c */ /* 0x000fc40004fa1670 */
[----:B------:R-:W-:-:S04]  /*5d20*/  IADD3 R28, P2, R28, UR8, RZ ;  /* 0x000000081c1c7c10 */ /* 0x000fc8000ff5e0ff */
[--C-:B------:R-:W-:Y:S02]  /*5d30*/  IADD3.X R29, R29, UR9, R35.reuse, P2, !PT ;  /* 0x000000091d1d7c10 */ /* 0x100fe400097fe423 */
[----:B------:R-:W-:-:S05]  /*5d40*/  PRMT R35, RZ, 0x7610, R35 ;  /* 0x00007610ff237816 */ /* 0x000fca0000000023 */
[----:B------:R-:W-:Y:S05]  /*5d50*/  @P5 BRA `(.L_x_43) ;  /* 0x0000000000045947 */ /* 0x000fea0003800000 */
[----:B------:R0:W5:Y:S02]  /*5d60*/  LDG.E.U8 R35, desc[UR22][R28.64] ;  /* 0x000000161c237981 */ /* 0x000164000c1e1100 */
.L_x_43:
[----:B------:R-:W-:Y:S05]  /*5d70*/  BSYNC B1 ;  /* 0x0000000000017941 */ /* 0x000fea0003800000 */
.L_x_42:
[----:B-----5:R-:W-:Y:S01]  /*5d80*/  LOP3.LUT R35, R35, 0xff, RZ, 0xc0, !PT ;  /* 0x000000ff23237812 */ /* 0x020fe200078ec0ff */
[----:B------:R-:W-:Y:S01]  /*5d90*/  BSSY B1, `(.L_x_44) ;  /* 0x000000b000017945 */ /* 0x000fe20003800000 */
[----:B------:R-:W-:Y:S02]  /*5da0*/  ISETP.LT.OR P4, PT, R34, 0x2, !P1 ;  /* 0x000000022200780c */ /* 0x000fe40004f81670 */
[----:B------:R-:W-:-:S05]  /*5db0*/  F2FP.F16.E5M2.UNPACK_B R35, R35 ;  /* 0x00000023ff23723e */ /* 0x000fca00020004ff */
[----:B------:R-:W-:-:S05]  /*5dc0*/  HADD2.F32 R35, -RZ, R35.H0_H0 ;  /* 0x20000023ff237230 */ /* 0x000fca0000004100 */
[----:B------:R-:W-:-:S04]  /*5dd0*/  FMUL R35, R35, UR25 ;  /* 0x0000001923237c20 */ /* 0x000fc80008400000 */
[----:B------:R-:W-:-:S05]  /*5de0*/  FFMA R35, R226, UR24, R35 ;  /* 0x00000018e2237c23 */ /* 0x000fca0008000023 */
[----:B------:R-:W-:Y:S02]  /*5df0*/  F2FP.SATFINITE.E5M2.F32.PACK_AB_MERGE_C R37, RZ, R35, RZ ;  /* 0x00000023ff25723e */ /* 0x000fe400048060ff */
[----:B------:R-:W-:-:S03]  /*5e00*/  PRMT R35, RZ, 0x7610, R35 ;  /* 0x00007610ff237816 */ /* 0x000fc60000000023 */
[----:B------:R2:W-:Y:S01]  /*5e10*/  @!P5 STG.E.U8 desc[UR22][R24.64], R37 ;  /* 0x000000251800d986 */ /* 0x0005e2000c101116 */
[----:B------:R-:W-:Y:S05]  /*5e20*/  @P4 BRA `(.L_x_45) ;  /* 0x0000000000044947 */ /* 0x000fea0003800000 */
[----:B------:R3:W5:Y:S02]  /*5e30*/  LDG.E.U8 R35, desc[UR22][R28.64+0x1] ;  /* 0x000001161c237981 */ /* 0x000764000c1e1100 */
.L_x_45:
[----:B------:R-:W-:Y:S05]  /*5e40*/  BSYNC B1 ;  /* 0x0000000000017941 */ /* 0x000fea0003800000 */
.L_x_44:
[----:B-----5:R-:W-:Y:S01]  /*5e50*/  LOP3.LUT R35, R35, 0xff, RZ, 0xc0, !PT ;  /* 0x000000ff23237812 */ /* 0x020fe200078ec0ff */
[----:B------:R-:W-:Y:S01]  /*5e60*/  BSSY B1, `(.L_x_46) ;  /* 0x0000013000017945 */ /* 0x000fe20003800000 */
[----:B--2---:R-:W-:Y:S02]  /*5e70*/  IADD3 R37, P2, R30, 0x8, RZ ;  /* 0x000000081e257810 */ /* 0x004fe40007f5e0ff */
[----:B------:R-:W-:-:S03]  /*5e80*/  F2FP.F16.E5M2.UNPACK_B R35, R35 ;  /* 0x00000023ff23723e */ /* 0x000fc600020004ff */
[----:B------:R-:W-:Y:S01]  /*5e90*/  IMAD.X R31, RZ, RZ, R31, P2 ;  /* 0x000000ffff1f7224 */ /* 0x000fe200010e061f */
[----:B------:R-:W-:Y:S01]  /*5ea0*/  ISETP.GE.AND P2, PT, R39, 0x9, PT ;  /* 0x000000092700780c */ /* 0x000fe20003f46270 */
[----:B------:R-:W-:Y:S02]  /*5eb0*/  HADD2.F32 R35, -RZ, R35.H0_H0 ;  /* 0x20000023ff237230 */ /* 0x000fe40000004100 */
[----:B------:R-:W-:Y:S01]  /*5ec0*/  IMAD R36, R31, UR6, RZ ;  /* 0x000000061f247c24 */ /* 0x000fe2000f8e02ff */
[----:B------:R-:W-:Y:S01]  /*5ed0*/  ISETP.LT.OR P5, PT, R34, 0x1, !P2 ;  /* 0x000000012200780c */ /* 0x000fe200057a1670 */
[----:B------:R-:W-:-:S04]  /*5ee0*/  IMAD.WIDE.U32 R32, R37, UR6, R32 ;  /* 0x0000000625207c25 */ /* 0x000fc8000f8e0020 */
[----:B------:R-:W-:Y:S01]  /*5ef0*/  FMUL R30, R35, UR25 ;  /* 0x00000019231e7c20 */ /* 0x000fe20008400000 */
[----:B------:R-:W-:-:S03]  /*5f00*/  IMAD R37, R37, UR7, R36 ;  /* 0x0000000725257c24 */ /* 0x000fc6000f8e0224 */
[----:B------:R-:W-:Y:S01]  /*5f10*/  FFMA R225, R225, UR24, R30 ;  /* 0x00000018e1e17c23 */ /* 0x000fe2000800001e */
[----:B------:R-:W-:Y:S02]  /*5f20*/  IADD3 R30, P6, R32, UR8, RZ ;  /* 0x00000008201e7c10 */ /* 0x000fe4000ffde0ff */
[----:B------:R-:W-:Y:S02]  /*5f30*/  PRMT R32, RZ, 0x7610, R32 ;  /* 0x00007610ff207816 */ /* 0x000fe40000000020 */
[----:B------:R-:W-:Y:S02]  /*5f40*/  F2FP.SATFINITE.E5M2.F32.PACK_AB_MERGE_C R225, RZ, R225, RZ ;  /* 0x000000e1ffe1723e */ /* 0x000fe400048060ff */
[----:B------:R-:W-:-:S03]  /*5f50*/  IADD3.X R31, R33, UR9, R37, P6, !PT ;  /* 0x00000009211f7c10 */ /* 0x000fc6000b7fe425 */
[----:B------:R2:W-:Y:S01]  /*5f60*/  @!P4 STG.E.U8 desc[UR22][R24.64+0x1], R225 ;  /* 0x000001e11800c986 */ /* 0x0005e2000c101116 */
[----:B------:R-:W-:Y:S05]  /*5f70*/  @P5 BRA `(.L_x_47) ;  /* 0x0000000000045947 */ /* 0x000fea0003800000 */
[----:B------:R4:W5:Y:S02]  /*5f80*/  LDG.E.U8 R32, desc[UR22][R30.64] ;  /* 0x000000161e207981 */ /* 0x000964000c1e1100 */
.L_x_47:
[----:B------:R-:W-:Y:S05]  /*5f90*/  BSYNC B1 ;  /* 0x0000000000017941 */ /* 0x000fea0003800000 */
.L_x_46:
[----:B-----5:R-:W-:Y:S01]  /*5fa0*/  LOP3.LUT R32, R32, 0xff, RZ, 0xc0, !PT ;  /* 0x000000ff20207812 */ /* 0x020fe200078ec0ff */
[----:B------:R-:W-:Y:S01]  /*5fb0*/  BSSY B1, `(.L_x_48) ;  /* 0x000000b000017945 */ /* 0x000fe20003800000 */
[----:B------:R-:W-:Y:S02]  /*5fc0*/  ISETP.LT.OR P4, PT, R34, 0x2, !P2 ;  /* 0x000000022200780c */ /* 0x000fe40005781670 */
[----:B------:R-:W-:-:S05]  /*5fd0*/  F2FP.F16.E5M2.UNPACK_B R32, R32 ;  /* 0x00000020ff20723e */ /* 0x000fca00020004ff */
[----:B------:R-:W-:-:S05]  /*5fe0*/  HADD2.F32 R32, -RZ, R32.H0_H0 ;  /* 0x20000020ff207230 */ /* 0x000fca0000004100 */
[----:B------:R-:W-:Y:S01]  /*5ff0*/  FMUL R33, R32, UR25 ;  /* 0x0000001920217c20 */ /* 0x000fe20008400000 */
[----:B------:R-:W-:-:S03]  /*6000*/  PRMT R32, RZ, 0x7610, R32 ;  /* 0x00007610ff207816 */ /* 0x000fc60000000020 */
[----:B------:R-:W-:-:S05]  /*6010*/  FFMA R33, R224, UR24, R33 ;  /* 0x00000018e0217c23 */ /* 0x000fca0008000021 */
[----:B------:R-:W-:-:S05]  /*6020*/  F2FP.SATFINITE.E5M2.F32.PACK_AB_MERGE_C R33, RZ, R33, RZ ;  /* 0x00000021ff21723e */ /* 0x000fca00048060ff */
[----:B------:R0:W-:Y:S01]  /*6030*/  @!P5 STG.E.U8 desc[UR22][R26.64], R33 ;  /* 0x000000211a00d986 */ /* 0x0001e2000c101116 */
[----:B------:R-:W-:Y:S05]  /*6040*/  @P4 BRA `(.L_x_49) ;  /* 0x0000000000044947 */ /* 0x000fea0003800000 */
[----:B------:R0:W5:Y:S02]  /*6050*/  LDG.E.U8 R32, desc[UR22][R30.64+0x1] ;  /* 0x000001161e207981 */ /* 0x000164000c1e1100 */
.L_x_49:
[----:B------:R-:W-:Y:S05]  /*6060*/  BSYNC B1 ;  /* 0x0000000000017941 */ /* 0x000fea0003800000 */
.L_x_48:
[----:B-----5:R-:W-:Y:S01]  /*6070*/  LOP3.LUT R32, R32, 0xff, RZ, 0xc0, !PT ;  /* 0x000000ff20207812 */ /* 0x020fe200078ec0ff */
[----:B------:R-:W-:Y:S01]  /*6080*/  BSSY B1, `(.L_x_50) ;  /* 0x000000b000017945 */ /* 0x000fe20003800000 */
[----:B------:R-:W-:Y:S02]  /*6090*/  ISETP.LT.OR P5, PT, R34, 0x9, !P1 ;  /* 0x000000092200780c */ /* 0x000fe40004fa1670 */
[----:B------:R-:W-:-:S05]  /*60a0*/  F2FP.F16.E5M2.UNPACK_B R32, R32 ;  /* 0x00000020ff20723e */ /* 0x000fca00020004ff */
[----:B------:R-:W-:-:S05]  /*60b0*/  HADD2.F32 R32, -RZ, R32.H0_H0 ;  /* 0x20000020ff207230 */ /* 0x000fca0000004100 */
[----:B------:R-:W-:-:S04]  /*60c0*/  FMUL R32, R32, UR25 ;  /* 0x0000001920207c20 */ /* 0x000fc80008400000 */
[----:B------:R-:W-:-:S05]  /*60d0*/  FFMA R32, R223, UR24, R32 ;  /* 0x00000018df207c23 */ /* 0x000fca0008000020 */
[----:B0-----:R-:W-:Y:S02]  /*60e0*/  F2FP.SATFINITE.E5M2.F32.PACK_AB_MERGE_C R33, RZ, R32, RZ ;  /* 0x00000020ff21723e */ /* 0x001fe400048060ff */
[----:B------:R-:W-:-:S03]  /*60f0*/  PRMT R32, RZ, 0x7610, R32 ;  /* 0x00007610ff207816 */ /* 0x000fc60000000020 */
[----:B------:R0:W-:Y:S01]  /*6100*/  @!P4 STG.E.U8 desc[UR22][R26.64+0x1], R33 ;  /* 0x000001211a00c986 */ /* 0x0001e2000c101116 */
[----:B------:R-:W-:Y:S05]  /*6110*/  @P5 BRA `(.L_x_51) ;  /* 0x0000000000045947 */ /* 0x000fea0003800000 */
[----:B------:R0:W5:Y:S02]  /*6120*/  LDG.E.U8 R32, desc[UR22][R28.64+0x8] ;  /* 0x000008161c207981 */ /* 0x000164000c1e1100 */
.L_x_51:
[----:B------:R-:W-:Y:S05]  /*6130*/  BSYNC B1 ;  /* 0x0000000000017941 */ /* 0x000fea0003800000 */
.L_x_50:
[----:B-----5:R-:W-:Y:S01]  /*6140*/  LOP3.LUT R32, R32, 0xff, RZ, 0xc0, !PT ;  /* 0x000000ff20207812 */ /* 0x020fe200078ec0ff */
[----:B------:R-:W-:Y:S01]  /*6150*/  BSSY B1, `(.L_x_52) ;  /* 0x000000b000017945 */ /* 0x000fe20003800000 */
[----:B------:R-:W-:Y:S02]  /*6160*/  ISETP.LT.OR P4, PT, R34, 0xa, !P1 ;  /* 0x0000000a2200780c */ /* 0x000fe40004f81670 */
[----:B------:R-:W-:-:S05]  /*6170*/  F2FP.F16.E5M2.UNPACK_B R32, R32 ;  /* 0x00000020ff20723e */ /* 0x000fca00020004ff */
[----:B------:R-:W-:-:S05]  /*6180*/  HADD2.F32 R32, -RZ, R32.H0_H0 ;  /* 0x20000020ff207230 */ /* 0x000fca0000004100 */
[----:B0-----:R-:W-:Y:S01]  /*6190*/  FMUL R33, R32, UR25 ;  /* 0x0000001920217c20 */ /* 0x001fe20008400000 */
[----:B------:R-:W-:-:S03]  /*61a0*/  PRMT R32, RZ, 0x7610, R32 ;  /* 0x00007610ff207816 */ /* 0x000fc60000000020 */
[----:B------:R-:W-:-:S05]  /*61b0*/  FFMA R33, R222, UR24, R33 ;  /* 0x00000018de217c23 */ /* 0x000fca0008000021 */
[----:B------:R-:W-:-:S05]  /*61c0*/  F2FP.SATFINITE.E5M2.F32.PACK_AB_MERGE_C R33, RZ, R33, RZ ;  /* 0x00000021ff21723e */ /* 0x000fca00048060ff */
[----:B------:R0:W-:Y:S01]  /*61d0*/  @!P5 STG.E.U8 desc[UR22][R24.64+0x8], R33 ;  /* 0x000008211800d986 */ /* 0x0001e2000c101116 */
[----:B------:R-:W-:Y:S05]  /*61e0*/  @P4 BRA `(.L_x_53) ;  /* 0x0000000000044947 */ /* 0x000fea0003800000 */
[----:B------:R0:W5:Y:S02]  /*61f0*/  LDG.E.U8 R32, desc[UR22][R28.64+0x9] ;  /* 0x000009161c207981 */ /* 0x000164000c1e1100 */
.L_x_53:
[----:B------:R-:W-:Y:S05]  /*6200*/  BSYNC B1 ;  /* 0x0000000000017941 */ /* 0x000fea0003800000 */
.L_x_52:
        /* <DEDUP_REMOVED lines=12> */
.L_x_55:
[----:B------:R-:W-:Y:S05]  /*62d0*/  BSYNC B1 ;  /* 0x0000000000017941 */ /* 0x000fea0003800000 */
.L_x_54:
        /* <DEDUP_REMOVED lines=12> */
.L_x_57:
[----:B------:R-:W-:Y:S05]  /*63a0*/  BSYNC B1 ;  /* 0x0000000000017941 */ /* 0x000fea0003800000 */
.L_x_56:
        /* <DEDUP_REMOVED lines=12> */
.L_x_59:
[----:B------:R-:W-:Y:S05]  /*6470*/  BSYNC B1 ;  /* 0x0000000000017941 */ /* 0x000fea0003800000 */
.L_x_58:
        /* <DEDUP_REMOVED lines=12> */
.L_x_61:
[----:B------:R-:W-:Y:S05]  /*6540*/  BSYNC B1 ;  /* 0x0000000000017941 */ /* 0x000fea0003800000 */
.L_x_60:
        /* <DEDUP_REMOVED lines=12> */
.L_x_63:
[----:B------:R-:W-:Y:S05]  /*6610*/  BSYNC B1 ;  /* 0x0000000000017941 */ /* 0x000fea0003800000 */
.L_x_62:
        /* <DEDUP_REMOVED lines=12> */
.L_x_65:
[----:B------:R-:W-:Y:S05]  /*66e0*/  BSYNC B1 ;  /* 0x0000000000017941 */ /* 0x000fea0003800000 */
.L_x_64:
        /* <DEDUP_REMOVED lines=12> */
.L_x_67:
[----:B------:R-:W-:Y:S05]  /*67b0*/  BSYNC B1 ;  /* 0x0000000000017941 */ /* 0x000fea0003800000 */
.L_x_66:
        /* <DEDUP_REMOVED lines=12> */
.L_x_69:
[----:B------:R-:W-:Y:S05]  /*6880*/  BSYNC B1 ;  /* 0x0000000000017941 */ /* 0x000fea0003800000 */
.L_x_68:
        /* <DEDUP_REMOVED lines=12> */
.L_x_71:
[----:B------:R-:W-:Y:S05]  /*6950*/  BSYNC B1 ;  /* 0x0000000000017941 */ /* 0x000fea0003800000 */
.L_x_70:
        /* <DEDUP_REMOVED lines=12> */
.L_x_73:
[----:B------:R-:W-:Y:S05]  /*6a20*/  BSYNC B1 ;  /* 0x0000000000017941 */ /* 0x000fea0003800000 */
.L_x_72:
        /* <DEDUP_REMOVED lines=12> */
.L_x_75:
[----:B------:R-:W-:Y:S05]  /*6af0*/  BSYNC B1 ;  /* 0x0000000000017941 */ /* 0x000fea0003800000 */
.L_x_74:
        /* <DEDUP_REMOVED lines=12> */
.L_x_77:
[----:B------:R-:W-:Y:S05]  /*6bc0*/  BSYNC B1 ;  /* 0x0000000000017941 */ /* 0x000fea0003800000 */
.L_x_76:
        /* <DEDUP_REMOVED lines=12> */
.L_x_79:
[----:B------:R-:W-:Y:S05]  /*6c90*/  BSYNC B1 ;  /* 0x0000000000017941 */ /* 0x000fea0003800000 */
.L_x_78:
        /* <DEDUP_REMOVED lines=12> */
.L_x_81:
[----:B------:R-:W-:Y:S05]  /*6d60*/  BSYNC B1 ;  /* 0x0000000000017941 */ /* 0x000fea0003800000 */
.L_x_80:
        /* <DEDUP_REMOVED lines=12> */
.L_x_83:
[----:B------:R-:W-:Y:S05]  /*6e30*/  BSYNC B1 ;  /* 0x0000000000017941 */ /* 0x000fea0003800000 */
.L_x_82:
        /* <DEDUP_REMOVED lines=12> */
.L_x_85:
[----:B------:R-:W-:Y:S05]  /*6f00*/  BSYNC B1 ;  /* 0x0000000000017941 */ /* 0x000fea0003800000 */
.L_x_84:
        /* <DEDUP_REMOVED lines=12> */
.L_x_87:
[----:B------:R-:W-:Y:S05]  /*6fd0*/  BSYNC B1 ;  /* 0x0000000000017941 */ /* 0x000fea0003800000 */
.L_x_86:
        /* <DEDUP_REMOVED lines=12> */
.L_x_89:
[----:B------:R-:W-:Y:S05]  /*70a0*/  BSYNC B1 ;  /* 0x0000000000017941 */ /* 0x000fea0003800000 */
.L_x_88:
        /* <DEDUP_REMOVED lines=12> */
.L_x_91:
[----:B------:R-:W-:Y:S05]  /*7170*/  BSYNC B1 ;  /* 0x0000000000017941 */ /* 0x000fea0003800000 */
.L_x_90:
        /* <DEDUP_REMOVED lines=12> */
.L_x_93:
[----:B------:R-:W-:Y:S05]  /*7240*/  BSYNC B1 ;  /* 0x0000000000017941 */ /* 0x000fea0003800000 */
.L_x_92:
        /* <DEDUP_REMOVED lines=12> */
.L_x_95:
[----:B------:R-:W-:Y:S05]  /*7310*/  BSYNC B1 ;  /* 0x0000000000017941 */ /* 0x000fea0003800000 */
.L_x_94:
        /* <DEDUP_REMOVED lines=12> */
.L_x_97:
[----:B------:R-:W-:Y:S05]  /*73e0*/  BSYNC B1 ;  /* 0x0000000000017941 */ /* 0x000fea0003800000 */
.L_x_96:
        /* <DEDUP_REMOVED lines=12> */
.L_x_99:
[----:B------:R-:W-:Y:S05]  /*74b0*/  BSYNC B1 ;  /* 0x0000000000017941 */ /* 0x000fea0003800000 */
.L_x_98:
        /* <DEDUP_REMOVED lines=12> */
.L_x_101:
[----:B------:R-:W-:Y:S05]  /*7580*/  BSYNC B1 ;  /* 0x0000000000017941 */ /* 0x000fea0003800000 */
.L_x_100:
        /* <DEDUP_REMOVED lines=12> */
.L_x_103:
[----:B------:R-:W-:Y:S05]  /*7650*/  BSYNC B1 ;  /* 0x0000000000017941 */ /* 0x000fea0003800000 */
.L_x_102:
        /* <DEDUP_REMOVED lines=12> */
.L_x_105:
[----:B------:R-:W-:Y:S05]  /*7720*/  BSYNC B1 ;  /* 0x0000000000017941 */ /* 0x000fea0003800000 */
.L_x_104:
        /* <DEDUP_REMOVED lines=12> */
.L_x_107:
[----:B------:R-:W-:Y:S05]  /*77f0*/  BSYNC B1 ;  /* 0x0000000000017941 */ /* 0x000fea0003800000 */
.L_x_106:
        /* <DEDUP_REMOVED lines=12> */
.L_x_109:
[----:B------:R-:W-:Y:S05]  /*78c0*/  BSYNC B1 ;  /* 0x0000000000017941 */ /* 0x000fea0003800000 */
.L_x_108:
        /* <DEDUP_REMOVED lines=12> */
.L_x_111:
[----:B------:R-:W-:Y:S05]  /*7990*/  BSYNC B1 ;  /* 0x0000000000017941 */ /* 0x000fea0003800000 */
.L_x_110:
        /* <DEDUP_REMOVED lines=12> */
.L_x_113:
[----:B------:R-:W-:Y:S05]  /*7a60*/  BSYNC B1 ;  /* 0x0000000000017941 */ /* 0x000fea0003800000 */
.L_x_112:
        /* <DEDUP_REMOVED lines=12> */
.L_x_115:
[----:B------:R-:W-:Y:S05]  /*7b30*/  BSYNC B1 ;  /* 0x0000000000017941 */ /* 0x000fea0003800000 */
.L_x_114:
        /* <DEDUP_REMOVED lines=12> */
.L_x_117:
[----:B------:R-:W-:Y:S05]  /*7c00*/  BSYNC B1 ;  /* 0x0000000000017941 */ /* 0x000fea0003800000 */
.L_x_116:
        /* <DEDUP_REMOVED lines=12> */
.L_x_119:
[----:B------:R-:W-:Y:S05]  /*7cd0*/  BSYNC B1 ;  /* 0x0000000000017941 */ /* 0x000fea0003800000 */
.L_x_118:
        /* <DEDUP_REMOVED lines=12> */
.L_x_121:
[----:B------:R-:W-:Y:S05]  /*7da0*/  BSYNC B1 ;  /* 0x0000000000017941 */ /* 0x000fea0003800000 */
.L_x_120:
        /* <DEDUP_REMOVED lines=12> */
.L_x_123:
[----:B------:R-:W-:Y:S05]  /*7e70*/  BSYNC B1 ;  /* 0x0000000000017941 */ /* 0x000fea0003800000 */
.L_x_122:
        /* <DEDUP_REMOVED lines=12> */
.L_x_125:
[----:B------:R-:W-:Y:S05]  /*7f40*/  BSYNC B1 ;  /* 0x0000000000017941 */ /* 0x000fea0003800000 */
.L_x_124:
        /* <DEDUP_REMOVED lines=12> */
.L_x_127:
[----:B------:R-:W-:Y:S05]  /*8010*/  BSYNC B1 ;  /* 0x0000000000017941 */ /* 0x000fea0003800000 */
.L_x_126:
        /* <DEDUP_REMOVED lines=12> */
.L_x_129:
[----:B------:R-:W-:Y:S05]  /*80e0*/  BSYNC B1 ;  /* 0x0000000000017941 */ /* 0x000fea0003800000 */
.L_x_128:
        /* <DEDUP_REMOVED lines=12> */
.L_x_131:
[----:B------:R-:W-:Y:S05]  /*81b0*/  BSYNC B1 ;  /* 0x0000000000017941 */ /* 0x000fea0003800000 */
.L_x_130:
        /* <DEDUP_REMOVED lines=12> */
.L_x_133:
[----:B------:R-:W-:Y:S05]  /*8280*/  BSYNC B1 ;  /* 0x0000000000017941 */ /* 0x000fea0003800000 */
.L_x_132:
        /* <DEDUP_REMOVED lines=12> */
.L_x_135:
[----:B------:R-:W-:Y:S05]  /*8350*/  BSYNC B1 ;  /* 0x0000000000017941 */ /* 0x000fea0003800000 */
.L_x_134:
        /* <DEDUP_REMOVED lines=12> */
.L_x_137:
[----:B------:R-:W-:Y:S05]  /*8420*/  BSYNC B1 ;  /* 0x0000000000017941 */ /* 0x000fea0003800000 */
.L_x_136:
        /* <DEDUP_REMOVED lines=12> */
.L_x_139:
[----:B------:R-:W-:Y:S05]  /*84f0*/  BSYNC B1 ;  /* 0x0000000000017941 */ /* 0x000fea0003800000 */
.L_x_138:
        /* <DEDUP_REMOVED lines=12> */
.L_x_141:
[----:B------:R-:W-:Y:S05]  /*85c0*/  BSYNC B1 ;  /* 0x0000000000017941 */ /* 0x000fea0003800000 */
.L_x_140:
        /* <DEDUP_REMOVED lines=12> */
.L_x_143:
[----:B------:R-:W-:Y:S05]  /*8690*/  BSYNC B1 ;  /* 0x0000000000017941 */ /* 0x000fea0003800000 */
.L_x_142:
        /* <DEDUP_REMOVED lines=12> */
.L_x_145:
[----:B------:R-:W-:Y:S05]  /*8760*/  BSYNC B1 ;  /* 0x0000000000017941 */ /* 0x000fea0003800000 */
.L_x_144:
        /* <DEDUP_REMOVED lines=12> */
.L_x_147:
[----:B------:R-:W-:Y:S05]  /*8830*/  BSYNC B1 ;  /* 0x0000000000017941 */ /* 0x000fea0003800000 */
.L_x_146:
        /* <DEDUP_REMOVED lines=12> */
.L_x_149:
[----:B------:R-:W-:Y:S05]  /*8900*/  BSYNC B1 ;  /* 0x0000000000017941 */ /* 0x000fea0003800000 */
.L_x_148:
        /* <DEDUP_REMOVED lines=12> */
.L_x_151:
[----:B------:R-:W-:Y:S05]  /*89d0*/  BSYNC B1 ;  /* 0x0000000000017941 */ /* 0x000fea0003800000 */
.L_x_150:
        /* <DEDUP_REMOVED lines=12> */
.L_x_153:
[----:B------:R-:W-:Y:S05]  /*8aa0*/  BSYNC B1 ;  /* 0x0000000000017941 */ /* 0x000fea0003800000 */
.L_x_152:
        /* <DEDUP_REMOVED lines=12> */
.L_x_155:
[----:B------:R-:W-:Y:S05]  /*8b70*/  BSYNC B1 ;  /* 0x0000000000017941 */ /* 0x000fea0003800000 */
.L_x_154:
        /* <DEDUP_REMOVED lines=12> */
.L_x_157:
[----:B------:R-:W-:Y:S05]  /*8c40*/  BSYNC B1 ;  /* 0x0000000000017941 */ /* 0x000fea0003800000 */
.L_x_156:
        /* <DEDUP_REMOVED lines=12> */
.L_x_159:
[----:B------:R-:W-:Y:S05]  /*8d10*/  BSYNC B1 ;  /* 0x0000000000017941 */ /* 0x000fea0003800000 */
.L_x_158:
        /* <DEDUP_REMOVED lines=12> */
.L_x_161:
[----:B------:R-:W-:Y:S05]  /*8de0*/  BSYNC B1 ;  /* 0x0000000000017941 */ /* 0x000fea0003800000 */
.L_x_160:
        /* <DEDUP_REMOVED lines=12> */
.L_x_163:
[----:B------:R-:W-:Y:S05]  /*8eb0*/  BSYNC B1 ;  /* 0x0000000000017941 */ /* 0x000fea0003800000 */
.L_x_162:
        /* <DEDUP_REMOVED lines=12> */
.L_x_165:
[----:B------:R-:W-:Y:S05]  /*8f80*/  BSYNC B1 ;  /* 0x0000000000017941 */ /* 0x000fea0003800000 */
.L_x_164:
        /* <DEDUP_REMOVED lines=12> */
.L_x_167:
[----:B------:R-:W-:Y:S05]  /*9050*/  BSYNC B1 ;  /* 0x0000000000017941 */ /* 0x000fea0003800000 */
.L_x_166:
        /* <DEDUP_REMOVED lines=12> */
.L_x_169:
[----:B------:R-:W-:Y:S05]  /*9120*/  BSYNC B1 ;  /* 0x0000000000017941 */ /* 0x000fea0003800000 */
.L_x_168:
        /* <DEDUP_REMOVED lines=12> */
.L_x_171:
[----:B------:R-:W-:Y:S05]  /*91f0*/  BSYNC B1 ;  /* 0x0000000000017941 */ /* 0x000fea0003800000 */
.L_x_170:
        /* <DEDUP_REMOVED lines=12> */
.L_x_173:
[----:B------:R-:W-:Y:S05]  /*92c0*/  BSYNC B1 ;  /* 0x0000000000017941 */ /* 0x000fea0003800000 */
.L_x_172:
        /* <DEDUP_REMOVED lines=12> */
.L_x_175:
[----:B------:R-:W-:Y:S05]  /*9390*/  BSYNC B1 ;  /* 0x0000000000017941 */ /* 0x000fea0003800000 */
.L_x_174:
        /* <DEDUP_REMOVED lines=12> */
.L_x_177:
[----:B------:R-:W-:Y:S05]  /*9460*/  BSYNC B1 ;  /* 0x0000000000017941 */ /* 0x000fea0003800000 */
.L_x_176:
        /* <DEDUP_REMOVED lines=12> */
.L_x_179:
[----:B------:R-:W-:Y:S05]  /*9530*/  BSYNC B1 ;  /* 0x0000000000017941 */ /* 0x000fea0003800000 */
.L_x_178:
        /* <DEDUP_REMOVED lines=12> */
.L_x_181:
[----:B------:R-:W-:Y:S05]  /*9600*/  BSYNC B1 ;  /* 0x0000000000017941 */ /* 0x000fea0003800000 */
.L_x_180:
        /* <DEDUP_REMOVED lines=12> */
.L_x_183:
[----:B------:R-:W-:Y:S05]  /*96d0*/  BSYNC B1 ;  /* 0x0000000000017941 */ /* 0x000fea0003800000 */
.L_x_182:
        /* <DEDUP_REMOVED lines=12> */
.L_x_185:
[----:B------:R-:W-:Y:S05]  /*97a0*/  BSYNC B1 ;  /* 0x0000000000017941 */ /* 0x000fea0003800000 */
.L_x_184:
        /* <DEDUP_REMOVED lines=12> */
.L_x_187:
[----:B------:R-:W-:Y:S05]  /*9870*/  BSYNC B1 ;  /* 0x0000000000017941 */ /* 0x000fea0003800000 */
.L_x_186:
        /* <DEDUP_REMOVED lines=12> */
.L_x_189:
[----:B------:R-:W-:Y:S05]  /*9940*/  BSYNC B1 ;  /* 0x0000000000017941 */ /* 0x000fea0003800000 */
.L_x_188:
        /* <DEDUP_REMOVED lines=12> */
.L_x_191:
[----:B------:R-:W-:Y:S05]  /*9a10*/  BSYNC B1 ;  /* 0x0000000000017941 */ /* 0x000fea0003800000 */
.L_x_190:
        /* <DEDUP_REMOVED lines=12> */
.L_x_193:
[----:B------:R-:W-:Y:S05]  /*9ae0*/  BSYNC B1 ;  /* 0x0000000000017941 */ /* 0x000fea0003800000 */
.L_x_192:
[----:B-----5:R-:W-:Y:S01]  /*9af0*/  LOP3.LUT R32, R32, 0xff, RZ, 0xc0, !PT ;  /* 0x000000ff20207812 */ /* 0x020fe200078ec0ff */
[----:B------:R-:W-:Y:S01]  /*9b00*/  BSSY B1, `(.L_x_194) ;  /* 0x000000b000017945 */ /* 0x000fe20003800000 */
[----:B------:R-:W-:Y:S02]  /*9b10*/  ISETP.LT.OR P5, PT, R34, 0x99, !P1 ;  /* 0x000000992200780c */ /* 0x000fe40004fa1670 */
[----:B------:R-:W-:-:S05]  /*9b20*/  F2FP.F16.E5M2.UNPACK_B R32, R32 ;  /* 0x00000020ff20723e */ /* 0x000fca00020004ff */
[----:B------:R-:W-:-:S05]  /*9b30*/  HADD2.F32 R32, -RZ, R32.H0_H0 ;  /* 0x20000020ff207230 */ /* 0x000fca0000004100 */
[----:B------:R-:W-:-:S04]  /*9b40*/  FMUL R32, R32, UR25 ;  /* 0x0000001920207c20 */ /* 0x000fc80008400000 */
[----:B------:R-:W-:Y:S01]  /*9b50*/  FFMA R32, R23, UR24, R32 ;  /* 0x0000001817207c23 */ /* 0x000fe20008000020 */
[----:B------:R-:W-:-:S04]  /*9b60*/  PRMT R23, RZ, 0x7610, R23 ;  /* 0x00007610ff177816 */ /* 0x000fc80000000017 */
[----:B0-----:R-:W-:-:S05]  /*9b70*/  F2FP.SATFINITE.E5M2.F32.PACK_AB_MERGE_C R33, RZ, R32, RZ ;  /* 0x00000020ff21723e */ /* 0x001fca00048060ff */
[----:B------:R0:W-:Y:S01]  /*9b80*/  @!P4 STG.E.U8 desc[UR22][R26.64+0x91], R33 ;  /* 0x000091211a00c986 */ /* 0x0001e2000c101116 */
[----:B------:R-:W-:Y:S05]  /*9b90*/  @P5 BRA `(.L_x_195) ;  /* 0x0000000000045947 */ /* 0x000fea0003800000 */
[----:B------:R0:W5:Y:S02]  /*9ba0*/  LDG.E.U8 R23, desc[UR22][R28.64+0x98] ;  /* 0x000098161c177981 */ /* 0x000164000c1e1100 */
.L_x_195:
[----:B------:R-:W-:Y:S05]  /*9bb0*/  BSYNC B1 ;  /* 0x0000000000017941 */ /* 0x000fea0003800000 */
.L_x_194:
        /* <DEDUP_REMOVED lines=8> */
[----:B------:R-:W-:-:S05]  /*9c40*/  F2FP.SATFINITE.E5M2.F32.PACK_AB_MERGE_C R23, RZ, R23, RZ ;  /* 0x00000017ff17723e */ /* 0x000fca00048060ff */
[----:B------:R0:W-:Y:S01]  /*9c50*/  @!P5 STG.E.U8 desc[UR22][R24.64+0x98], R23 ;  /* 0x000098171800d986 */ /* 0x0001e2000c101116 */
[----:B------:R-:W-:Y:S05]  /*9c60*/  @P4 BRA `(.L_x_197) ;  /* 0x0000000000044947 */ /* 0x000fea0003800000 */
[----:B------:R0:W5:Y:S02]  /*9c70*/  LDG.E.U8 R22, desc[UR22][R28.64+0x99] ;  /* 0x000099161c167981 */ /* 0x000164000c1e1100 */
.L_x_197:
[----:B------:R-:W-:Y:S05]  /*9c80*/  BSYNC B1 ;  /* 0x0000000000017941 */ /* 0x000fea0003800000 */
.L_x_196:
        /* <DEDUP_REMOVED lines=12> */
.L_x_199:
[----:B------:R-:W-:Y:S05]  /*9d50*/  BSYNC B1 ;  /* 0x0000000000017941 */ /* 0x000fea0003800000 */
.L_x_198:
        /* <DEDUP_REMOVED lines=12> */
.L_x_201:
[----:B------:R-:W-:Y:S05]  /*9e20*/  BSYNC B1 ;  /* 0x0000000000017941 */ /* 0x000fea0003800000 */
.L_x_200:
        /* <DEDUP_REMOVED lines=12> */
.L_x_203:
[----:B------:R-:W-:Y:S05]  /*9ef0*/  BSYNC B1 ;  /* 0x0000000000017941 */ /* 0x000fea0003800000 */
.L_x_202:
        /* <DEDUP_REMOVED lines=12> */
.L_x_205:
[----:B------:R-:W-:Y:S05]  /*9fc0*/  BSYNC B1 ;  /* 0x0000000000017941 */ /* 0x000fea0003800000 */
.L_x_204:
        /* <DEDUP_REMOVED lines=12> */
.L_x_207:
[----:B------:R-:W-:Y:S05]  /*a090*/  BSYNC B1 ;  /* 0x0000000000017941 */ /* 0x000fea0003800000 */
.L_x_206:
        /* <DEDUP_REMOVED lines=12> */
.L_x_209:
[----:B------:R-:W-:Y:S05]  /*a160*/  BSYNC B1 ;  /* 0x0000000000017941 */ /* 0x000fea0003800000 */
.L_x_208:
        /* <DEDUP_REMOVED lines=12> */
.L_x_211:
[----:B------:R-:W-:Y:S05]  /*a230*/  BSYNC B1 ;  /* 0x0000000000017941 */ /* 0x000fea0003800000 */
.L_x_210:
        /* <DEDUP_REMOVED lines=12> */
.L_x_213:
[----:B------:R-:W-:Y:S05]  /*a300*/  BSYNC B1 ;  /* 0x0000000000017941 */ /* 0x000fea0003800000 */
.L_x_212:
        /* <DEDUP_REMOVED lines=12> */
.L_x_215:
[----:B------:R-:W-:Y:S05]  /*a3d0*/  BSYNC B1 ;  /* 0x0000000000017941 */ /* 0x000fea0003800000 */
.L_x_214:
        /* <DEDUP_REMOVED lines=12> */
.L_x_217:
[----:B------:R-:W-:Y:S05]  /*a4a0*/  BSYNC B1 ;  /* 0x0000000000017941 */ /* 0x000fea0003800000 */
.L_x_216:
        /* <DEDUP_REMOVED lines=12> */
.L_x_219:
[----:B------:R-:W-:Y:S05]  /*a570*/  BSYNC B1 ;  /* 0x0000000000017941 */ /* 0x000fea0003800000 */
.L_x_218:
        /* <DEDUP_REMOVED lines=12> */
.L_x_221:
[----:B------:R-:W-:Y:S05]  /*a640*/  BSYNC B1 ;  /* 0x0000000000017941 */ /* 0x000fea0003800000 */
.L_x_220:
        /* <DEDUP_REMOVED lines=12> */
.L_x_223:
[----:B------:R-:W-:Y:S05]  /*a710*/  BSYNC B1 ;  /* 0x0000000000017941 */ /* 0x000fea0003800000 */
.L_x_222:
        /* <DEDUP_REMOVED lines=12> */
.L_x_225:
[----:B------:R-:W-:Y:S05]  /*a7e0*/  BSYNC B1 ;  /* 0x0000000000017941 */ /* 0x000fea0003800000 */
.L_x_224:
        /* <DEDUP_REMOVED lines=12> */
.L_x_227:
[----:B------:R-:W-:Y:S05]  /*a8b0*/  BSYNC B1 ;  /* 0x0000000000017941 */ /* 0x000fea0003800000 */
.L_x_226:
        /* <DEDUP_REMOVED lines=12> */
.L_x_229:
[----:B------:R-:W-:Y:S05]  /*a980*/  BSYNC B1 ;  /* 0x0000000000017941 */ /* 0x000fea0003800000 */
.L_x_228:
        /* <DEDUP_REMOVED lines=12> */
.L_x_231:
[----:B------:R-:W-:Y:S05]  /*aa50*/  BSYNC B1 ;  /* 0x0000000000017941 */ /* 0x000fea0003800000 */
.L_x_230:
        /* <DEDUP_REMOVED lines=12> */
.L_x_233:
[----:B------:R-:W-:Y:S05]  /*ab20*/  BSYNC B1 ;  /* 0x0000000000017941 */ /* 0x000fea0003800000 */
.L_x_232:
        /* <DEDUP_REMOVED lines=12> */
.L_x_235:
[----:B------:R-:W-:Y:S05]  /*abf0*/  BSYNC B1 ;  /* 0x0000000000017941 */ /* 0x000fea0003800000 */
.L_x_234:
        /* <DEDUP_REMOVED lines=12> */
.L_x_237:
[----:B------:R-:W-:Y:S05]  /*acc0*/  BSYNC B1 ;  /* 0x0000000000017941 */ /* 0x000fea0003800000 */
.L_x_236:
[----:B-----5:R-:W-:Y:S01]  /*acd0*/  LOP3.LUT R2, R2, 0xff, RZ, 0xc0, !PT ;  /* 0x000000ff02027812 */ /* 0x020fe200078ec0ff */
[----:B------:R-:W-:Y:S01]  /*ace0*/  BSSY B1, `(.L_x_238) ;  /* 0x000000b000017945 */ /* 0x000fe20003800000 */
[----:B------:R-:W-:Y:S02]  /*acf0*/  ISETP.LT.OR P5, PT, R34, 0xc1, !P2 ;  /* 0x000000c12200780c */ /* 0x000fe400057a1670 */
[----:B------:R-:W-:-:S05]  /*ad00*/  F2FP.F16.E5M2.UNPACK_B R2, R2 ;  /* 0x00000002ff02723e */ /* 0x000fca00020004ff */
[----:B------:R-:W-:-:S05]  /*ad10*/  HADD2.F32 R2, -RZ, R2.H0_H0 ;  /* 0x20000002ff027230 */ /* 0x000fca0000004100 */
[----:B0-----:R-:W-:-:S04]  /*ad20*/  FMUL R3, R2, UR25 ;  /* 0x0000001902037c20 */ /* 0x001fc80008400000 */
[----:B------:R-:W-:Y:S01]  /*ad30*/  FFMA R3, R0, UR24, R3 ;  /* 0x0000001800037c23 */ /* 0x000fe20008000003 */
[----:B------:R-:W-:-:S04]  /*ad40*/  PRMT R0, RZ, 0x7610, R0 ;  /* 0x00007610ff007816 */ /* 0x000fc80000000000 */
[----:B------:R-:W-:-:S05]  /*ad50*/  F2FP.SATFINITE.E5M2.F32.PACK_AB_MERGE_C R3, RZ, R3, RZ ;  /* 0x00000003ff03723e */ /* 0x000fca00048060ff */
[----:B------:R0:W-:Y:S01]  /*ad60*/  @!P4 STG.E.U8 desc[UR22][R24.64+0xc1], R3 ;  /* 0x0000c1031800c986 */ /* 0x0001e2000c101116 */
[----:B------:R-:W-:Y:S05]  /*ad70*/  @P5 BRA `(.L_x_239) ;  /* 0x0000000000045947 */ /* 0x000fea0003800000 */
[----:B------:R0:W5:Y:S02]  /*ad80*/  LDG.E.U8 R0, desc[UR22][R30.64+0xc0] ;  /* 0x0000c0161e007981 */ /* 0x000164000c1e1100 */
.L_x_239:
[----:B------:R-:W-:Y:S05]  /*ad90*/  BSYNC B1 ;  /* 0x0000000000017941 */ /* 0x000fea0003800000 */
.L_x_238:
[----:B------:R-:W2:Y:S01]  /*ada0*/  LDL.LU R2, [R1] ;  /* 0x0000000001027983 */ /* 0x000ea20000300800 */
[----:B-----5:R-:W-:Y:S01]  /*adb0*/  LOP3.LUT R0, R0, 0xff, RZ, 0xc0, !PT ;  /* 0x000000ff00007812 */ /* 0x020fe200078ec0ff */
[----:B------:R-:W-:Y:S01]  /*adc0*/  BSSY B1, `(.L_x_240) ;  /* 0x000000b000017945 */ /* 0x000fe20003800000 */
[----:B------:R-:W-:Y:S02]  /*add0*/  ISETP.LT.OR P4, PT, R34, 0xc2, !P2 ;  /* 0x000000c22200780c */ /* 0x000fe40005781670 */
[----:B------:R-:W-:-:S05]  /*ade0*/  F2FP.F16.E5M2.UNPACK_B R0, R0 ;  /* 0x00000000ff00723e */ /* 0x000fca00020004ff */
[----:B------:R-:W-:-:S05]  /*adf0*/  HADD2.F32 R0, -RZ, R0.H0_H0 ;  /* 0x20000000ff007230 */ /* 0x000fca0000004100 */
[----:B------:R-:W-:-:S04]  /*ae00*/  FMUL R0, R0, UR25 ;  /* 0x0000001900007c20 */ /* 0x000fc80008400000 */
[----:B--2---:R-:W-:-:S05]  /*ae10*/  FFMA R0, R2, UR24, R0 ;  /* 0x0000001802007c23 */ /* 0x004fca0008000000 */
[----:B0-----:R-:W-:Y:S02]  /*ae20*/  F2FP.SATFINITE.E5M2.F32.PACK_AB_MERGE_C R3, RZ, R0, RZ ;  /* 0x00000000ff03723e */ /* 0x001fe400048060ff */
[----:B------:R-:W-:-:S03]  /*ae30*/  PRMT R0, RZ, 0x7610, R0 ;  /* 0x00007610ff007816 */ /* 0x000fc60000000000 */
[----:B------:R0:W-:Y:S01]  /*ae40*/  @!P5 STG.E.U8 desc[UR22][R26.64+0xc0], R3 ;  /* 0x0000c0031a00d986 */ /* 0x0001e2000c101116 */
[----:B------:R-:W-:Y:S05]  /*ae50*/  @P4 BRA `(.L_x_241) ;  /* 0x0000000000044947 */ /* 0x000fea0003800000 */
[----:B------:R2:W5:Y:S02]  /*ae60*/  LDG.E.U8 R0, desc[UR22][R30.64+0xc1] ;  /* 0x0000c1161e007981 */ /* 0x000564000c1e1100 */
.L_x_241:
[----:B------:R-:W-:Y:S05]  /*ae70*/  BSYNC B1 ;  /* 0x0000000000017941 */ /* 0x000fea0003800000 */
.L_x_240:
[----:B------:R-:W3:Y:S01]  /*ae80*/  LDL.LU R2, [R1+0x4] ;  /* 0x0000040001027983 */ /* 0x000ee20000300800 */
[----:B-----5:R-:W-:Y:S01]  /*ae90*/  LOP3.LUT R0, R0, 0xff, RZ, 0xc0, !PT ;  /* 0x000000ff00007812 */ /* 0x020fe200078ec0ff */
[----:B------:R-:W-:Y:S01]  /*aea0*/  BSSY B1, `(.L_x_242) ;  /* 0x000000b000017945 */ /* 0x000fe20003800000 */
[----:B------:R-:W-:Y:S02]  /*aeb0*/  ISETP.LT.OR P5, PT, R34, 0xc9, !P1 ;  /* 0x000000c92200780c */ /* 0x000fe40004fa1670 */
[----:B------:R-:W-:-:S05]  /*aec0*/  F2FP.F16.E5M2.UNPACK_B R0, R0 ;  /* 0x00000000ff00723e */ /* 0x000fca00020004ff */
[----:B------:R-:W-:-:S05]  /*aed0*/  HADD2.F32 R0, -RZ, R0.H0_H0 ;  /* 0x20000000ff007230 */ /* 0x000fca0000004100 */
[----:B------:R-:W-:-:S04]  /*aee0*/  FMUL R0, R0, UR25 ;  /* 0x0000001900007c20 */ /* 0x000fc80008400000 */
[----:B---3--:R-:W-:-:S05]  /*aef0*/  FFMA R0, R2, UR24, R0 ;  /* 0x0000001802007c23 */ /* 0x008fca0008000000 */
[----:B0-----:R-:W-:Y:S02]  /*af00*/  F2FP.SATFINITE.E5M2.F32.PACK_AB_MERGE_C R3, RZ, R0, RZ ;  /* 0x00000000ff03723e */ /* 0x001fe400048060ff */
[----:B------:R-:W-:-:S03]  /*af10*/  PRMT R0, RZ, 0x7610, R0 ;  /* 0x00007610ff007816 */ /* 0x000fc60000000000 */
[----:B------:R0:W-:Y:S01]  /*af20*/  @!P4 STG.E.U8 desc[UR22][R26.64+0xc1], R3 ;  /* 0x0000c1031a00c986 */ /* 0x0001e2000c101116 */
[----:B------:R-:W-:Y:S05]  /*af30*/  @P5 BRA `(.L_x_243) ;  /* 0x0000000000045947 */ /* 0x000fea0003800000 */
[----:B------:R3:W5:Y:S02]  /*af40*/  LDG.E.U8 R0, desc[UR22][R28.64+0xc8] ;  /* 0x0000c8161c007981 */ /* 0x000764000c1e1100 */
.L_x_243:
[----:B------:R-:W-:Y:S05]  /*af50*/  BSYNC B1 ;  /* 0x0000000000017941 */ /* 0x000fea0003800000 */
.L_x_242:
[----:B------:R-:W2:Y:S01]  /*af60*/  LDL.LU R2, [R1+0x8] ;  /* 0x0000080001027983 */ /* 0x000ea20000300800 */
        /* <DEDUP_REMOVED lines=12> */
.L_x_245:
[----:B------:R-:W-:Y:S05]  /*b030*/  BSYNC B1 ;  /* 0x0000000000017941 */ /* 0x000fea0003800000 */
.L_x_244:
        /* <DEDUP_REMOVED lines=13> */
.L_x_247:
[----:B------:R-:W-:Y:S05]  /*b110*/  BSYNC B1 ;  /* 0x0000000000017941 */ /* 0x000fea0003800000 */
.L_x_246:
        /* <DEDUP_REMOVED lines=13> */
.L_x_249:
[----:B------:R-:W-:Y:S05]  /*b1f0*/  BSYNC B1 ;  /* 0x0000000000017941 */ /* 0x000fea0003800000 */
.L_x_248:
        /* <DEDUP_REMOVED lines=13> */
.L_x_251:
[----:B------:R-:W-:Y:S05]  /*b2d0*/  BSYNC B1 ;  /* 0x0000000000017941 */ /* 0x000fea0003800000 */
.L_x_250:
        /* <DEDUP_REMOVED lines=13> */
.L_x_253:
[----:B------:R-:W-:Y:S05]  /*b3b0*/  BSYNC B1 ;  /* 0x0000000000017941 */ /* 0x000fea0003800000 */
.L_x_252:
        /* <DEDUP_REMOVED lines=13> */
.L_x_255:
[----:B------:R-:W-:Y:S05]  /*b490*/  BSYNC B1 ;  /* 0x0000000000017941 */ /* 0x000fea0003800000 */
.L_x_254:
        /* <DEDUP_REMOVED lines=13> */
.L_x_257:
[----:B------:R-:W-:Y:S05]  /*b570*/  BSYNC B1 ;  /* 0x0000000000017941 */ /* 0x000fea0003800000 */
.L_x_256:
        /* <DEDUP_REMOVED lines=13> */
.L_x_259:
[----:B------:R-:W-:Y:S05]  /*b650*/  BSYNC B1 ;  /* 0x0000000000017941 */ /* 0x000fea0003800000 */
.L_x_258:
        /* <DEDUP_REMOVED lines=13> */
.L_x_261:
[----:B------:R-:W-:Y:S05]  /*b730*/  BSYNC B1 ;  /* 0x0000000000017941 */ /* 0x000fea0003800000 */
.L_x_260:
        /* <DEDUP_REMOVED lines=13> */
.L_x_263:
[----:B------:R-:W-:Y:S05]  /*b810*/  BSYNC B1 ;  /* 0x0000000000017941 */ /* 0x000fea0003800000 */
.L_x_262:
        /* <DEDUP_REMOVED lines=13> */
.L_x_265:
[----:B------:R-:W-:Y:S05]  /*b8f0*/  BSYNC B1 ;  /* 0x0000000000017941 */ /* 0x000fea0003800000 */
.L_x_264:
        /* <DEDUP_REMOVED lines=13> */
.L_x_267:
[----:B------:R-:W-:Y:S05]  /*b9d0*/  BSYNC B1 ;  /* 0x0000000000017941 */ /* 0x000fea0003800000 */
.L_x_266:
        /* <DEDUP_REMOVED lines=13> */
.L_x_269:
[----:B------:R-:W-:Y:S05]  /*bab0*/  BSYNC B1 ;  /* 0x0000000000017941 */ /* 0x000fea0003800000 */
.L_x_268:
        /* <DEDUP_REMOVED lines=13> */
.L_x_271:
[----:B------:R-:W-:Y:S05]  /*bb90*/  BSYNC B1 ;  /* 0x0000000000017941 */ /* 0x000fea0003800000 */
.L_x_270:
        /* <DEDUP_REMOVED lines=13> */
.L_x_273:
[----:B------:R-:W-:Y:S05]  /*bc70*/  BSYNC B1 ;  /* 0x0000000000017941 */ /* 0x000fea0003800000 */
.L_x_272:
        /* <DEDUP_REMOVED lines=13> */
.L_x_275:
[----:B------:R-:W-:Y:S05]  /*bd50*/  BSYNC B1 ;  /* 0x0000000000017941 */ /* 0x000fea0003800000 */
.L_x_274:
        /* <DEDUP_REMOVED lines=13> */
.L_x_277:
[----:B------:R-:W-:Y:S05]  /*be30*/  BSYNC B1 ;  /* 0x0000000000017941 */ /* 0x000fea0003800000 */
.L_x_276:
        /* <DEDUP_REMOVED lines=13> */
.L_x_279:
[----:B------:R-:W-:Y:S05]  /*bf10*/  BSYNC B1 ;  /* 0x0000000000017941 */ /* 0x000fea0003800000 */
.L_x_278:
        /* <DEDUP_REMOVED lines=13> */
.L_x_281:
[----:B------:R-:W-:Y:S05]  /*bff0*/  BSYNC B1 ;  /* 0x0000000000017941 */ /* 0x000fea0003800000 */
.L_x_280:
        /* <DEDUP_REMOVED lines=13> */
.L_x_283:
[----:B------:R-:W-:Y:S05]  /*c0d0*/  BSYNC B1 ;  /* 0x0000000000017941 */ /* 0x000fea0003800000 */
.L_x_282:
        /* <DEDUP_REMOVED lines=13> */
.L_x_285:
[----:B------:R-:W-:Y:S05]  /*c1b0*/  BSYNC B1 ;  /* 0x0000000000017941 */ /* 0x000fea0003800000 */
.L_x_284:
        /* <DEDUP_REMOVED lines=13> */
.L_x_287:
[----:B------:R-:W-:Y:S05]  /*c290*/  BSYNC B1 ;  /* 0x0000000000017941 */ /* 0x000fea0003800000 */
.L_x_286:
        /* <DEDUP_REMOVED lines=13> */
.L_x_289:
[----:B------:R-:W-:Y:S05]  /*c370*/  BSYNC B1 ;  /* 0x0000000000017941 */ /* 0x000fea0003800000 */
.L_x_288:
        /* <DEDUP_REMOVED lines=13> */
.L_x_291:
[----:B------:R-:W-:Y:S05]  /*c450*/  BSYNC B1 ;  /* 0x0000000000017941 */ /* 0x000fea0003800000 */
.L_x_290:
        /* <DEDUP_REMOVED lines=13> */
.L_x_293:
[----:B------:R-:W-:Y:S05]  /*c530*/  BSYNC B1 ;  /* 0x0000000000017941 */ /* 0x000fea0003800000 */
.L_x_292:
        /* <DEDUP_REMOVED lines=13> */
.L_x_295:
[----:B------:R-:W-:Y:S05]  /*c610*/  BSYNC B1 ;  /* 0x0000000000017941 */ /* 0x000fea0003800000 */
.L_x_294:
        /* <DEDUP_REMOVED lines=13> */
.L_x_297:
[----:B------:R-:W-:Y:S05]  /*c6f0*/  BSYNC B1 ;  /* 0x0000000000017941 */ /* 0x000fea0003800000 */
.L_x_296:
[----:B------:R-:W-:Y:S05]  /*c700*/  @P2 BRA `(.L_x_298) ;  /* 0x0000002000a42947 */ /* 0x000fea0003800000 */
[----:B------:R-:W2:Y:S01]  /*c710*/  LDL.LU R2, [R1+0x74] ;  /* 0x0000740001027983 */ /* 0x000ea20000300800 */
[----:B-----5:R-:W-:-:S04]  /*c720*/  LOP3.LUT R0, R0, 0xff, RZ, 0xc0, !PT ;  /* 0x000000ff00007812 */ /* 0x020fc800078ec0ff */
[----:B------:R-:W-:-:S05]  /*c730*/  F2FP.F16.E5M2.UNPACK_B R0, R0 ;  /* 0x00000000ff00723e */ /* 0x000fca00020004ff */
[----:B------:R-:W-:-:S05]  /*c740*/  HADD2.F32 R0, -RZ, R0.H0_H0 ;  /* 0x20000000ff007230 */ /* 0x000fca0000004100 */
[----:B------:R-:W-:-:S04]  /*c750*/  FMUL R0, R0, UR25 ;  /* 0x0000001900007c20 */ /* 0x000fc80008400000 */
[----:B--2---:R-:W-:-:S05]  /*c760*/  FFMA R0, R2, UR24, R0 ;  /* 0x0000001802007c23 */ /* 0x004fca0008000000 */
[----:B0-----:R-:W-:-:S05]  /*c770*/  F2FP.SATFINITE.E5M2.F32.PACK_AB_MERGE_C R3, RZ, R0, RZ ;  /* 0x00000000ff03723e */ /* 0x001fca00048060ff */
[----:B------:R0:W-:Y:S01]  /*c780*/  STG.E.U8 desc[UR22][R26.64+0xf9], R3 ;  /* 0x0000f9031a007986 */ /* 0x0001e2000c101116 */
[----:B------:R-:W-:Y:S05]  /*c790*/  BRA `(.L_x_298) ;  /* 0x0000002000807947 */ /* 0x000fea0003800000 */
.L_x_41:
[C---:B------:R-:W-:Y:S01]  /*c7a0*/  ISETP.GE.AND P2, PT, R39.reuse, 0x1, PT ;  /* 0x000000012700780c */ /* 0x040fe20003f46270 */
[----:B------:R-:W2:Y:S01]  /*c7b0*/  LDL.LU R227, [R1+0x14] ;  /* 0x0000140001e37983 */ /* 0x000ea20000300800 */
[----:B------:R-:W-:Y:S01]  /*c7c0*/  ISETP.GE.AND P1, PT, R39, 0x9, PT ;  /* 0x000000092700780c */ /* 0x000fe20003f26270 */
[----:B------:R-:W-:Y:S01]  /*c7d0*/  FMUL R226, R226, UR24 ;  /* 0x00000018e2e27c20 */ /* 0x000fe20008400000 */
[C---:B------:R-:W-:Y:S01]  /*c7e0*/  ISETP.LT.OR P4, PT, R34.reuse, 0x1, !P2 ;  /* 0x000000012200780c */ /* 0x040fe20005781670 */
[----:B------:R-:W-:Y:S01]  /*c7f0*/  FMUL R225, R225, UR24 ;  /* 0x00000018e1e17c20 */ /* 0x000fe20008400000 */
[----:B------:R-:W-:Y:S01]  /*c800*/  ISETP.LT.OR P5, PT, R34, 0x2, !P2 ;  /* 0x000000022200780c */ /* 0x000fe200057a1670 */
[----:B------:R-:W-:Y:S01]  /*c810*/  FMUL R224, R224, UR24 ;  /* 0x00000018e0e07c20 */ /* 0x000fe20008400000 */
[----:B------:R-:W-:Y:S02]  /*c820*/  ISETP.LT.OR P6, PT, R34, 0x1, !P1 ;  /* 0x000000012200780c */ /* 0x000fe40004fc1670 */
[----:B------:R-:W-:-:S02]  /*c830*/  F2FP.SATFINITE.E5M2.F32.PACK_AB_MERGE_C R29, RZ, R226, RZ ;  /* 0x000000e2ff1d723e */ /* 0x000fc400048060ff */
[----:B------:R-:W-:Y:S01]  /*c840*/  F2FP.SATFINITE.E5M2.F32.PACK_AB_MERGE_C R225, RZ, R225, RZ ;  /* 0x000000e1ffe1723e */ /* 0x000fe200048060ff */
[----:B------:R-:W-:Y:S01]  /*c850*/  FMUL R223, R223, UR24 ;  /* 0x00000018dfdf7c20 */ /* 0x000fe20008400000 */
[----:B------:R-:W-:Y:S01]  /*c860*/  F2FP.SATFINITE.E5M2.F32.PACK_AB_MERGE_C R31, RZ, R224, RZ ;  /* 0x000000e0ff1f723e */ /* 0x000fe200048060ff */
[----:B------:R-:W-:Y:S01]  /*c870*/  FMUL R222, R222, UR24 ;  /* 0x00000018dede7c20 */ /* 0x000fe20008400000 */
[----:B------:R-:W-:Y:S01]  /*c880*/  FMUL R221, R221, UR24 ;  /* 0x00000018dddd7c20 */ /* 0x000fe20008400000 */
[----:B------:R0:W-:Y:S01]  /*c890*/  @!P4 STG.E.U8 desc[UR22][R24.64], R29 ;  /* 0x0000001d1800c986 */ /* 0x0001e2000c101116 */
[----:B------:R-:W-:-:S03]  /*c8a0*/  ISETP.LT.OR P4, PT, R34, 0x2, !P1 ;  /* 0x000000022200780c */ /* 0x000fc60004f81670 */
[----:B------:R-:W-:Y:S01]  /*c8b0*/  @!P5 STG.E.U8 desc[UR22][R24.64+0x1], R225 ;  /* 0x000001e11800d986 */ /* 0x000fe2000c101116 */
[----:B------:R-:W-:-:S03]  /*c8c0*/  ISETP.LT.OR P5, PT, R34, 0x9, !P2 ;  /* 0x000000092200780c */ /* 0x000fc600057a1670 */
[----:B------:R3:W-:Y:S01]  /*c8d0*/  @!P6 STG.E.U8 desc[UR22][R26.64], R31 ;  /* 0x0000001f1a00e986 */ /* 0x0007e2000c101116 */
[----:B------:R-:W-:Y:S02]  /*c8e0*/  ISETP.LT.OR P6, PT, R34, 0xa, !P2 ;  /* 0x0000000a2200780c */ /* 0x000fe400057c1670 */
[----:B------:R-:W-:Y:S01]  /*c8f0*/  F2FP.SATFINITE.E5M2.F32.PACK_AB_MERGE_C R223, RZ, R223, RZ ;  /* 0x000000dfffdf723e */ /* 0x000fe200048060ff */
[----:B------:R-:W-:Y:S01]  /*c900*/  FMUL R219, R219, UR24 ;  /* 0x00000018dbdb7c20 */ /* 0x000fe20008400000 */
[----:B------:R-:W-:Y:S01]  /*c910*/  F2FP.SATFINITE.E5M2.F32.PACK_AB_MERGE_C R33, RZ, R222, RZ ;  /* 0x000000deff21723e */ /* 0x000fe200048060ff */
[----:B------:R-:W-:Y:S01]  /*c920*/  FMUL R220, R220, UR24 ;  /* 0x00000018dcdc7c20 */ /* 0x000fe20008400000 */
[----:B------:R-:W-:Y:S01]  /*c930*/  F2FP.SATFINITE.E5M2.F32.PACK_AB_MERGE_C R221, RZ, R221, RZ ;  /* 0x000000ddffdd723e */ /* 0x000fe200048060ff */
[----:B------:R-:W-:Y:S01]  /*c940*/  @!P4 STG.E.U8 desc[UR22][R26.64+0x1], R223 ;  /* 0x000001df1a00c986 */ /* 0x000fe2000c101116 */
[----:B------:R-:W-:-:S03]  /*c950*/  ISETP.LT.OR P4, PT, R34, 0x9, !P1 ;  /* 0x000000092200780c */ /* 0x000fc60004f81670 */
[----:B------:R4:W-:Y:S01]  /*c960*/  @!P5 STG.E.U8 desc[UR22][R24.64+0x8], R33 ;  /* 0x000008211800d986 */ /* 0x0009e2000c101116 */
[----:B------:R-:W-:-:S03]  /*c970*/  ISETP.LT.OR P5, PT, R34, 0xa, !P1 ;  /* 0x0000000a2200780c */ /* 0x000fc60004fa1670 */
[----:B------:R-:W-:Y:S01]  /*c980*/  @!P6 STG.E.U8 desc[UR22][R24.64+0x9], R221 ;  /* 0x000009dd1800e986 */ /* 0x000fe2000c101116 */
[----:B------:R-:W-:Y:S01]  /*c990*/  ISETP.LT.OR P6, PT, R34, 0x11, !P2 ;  /* 0x000000112200780c */ /* 0x000fe200057c1670 */
[----:B------:R-:W-:Y:S01]  /*c9a0*/  FMUL R218, R218, UR24 ;  /* 0x00000018dada7c20 */ /* 0x000fe20008400000 */
[----:B------:R-:W-:Y:S01]  /*c9b0*/  F2FP.SATFINITE.E5M2.F32.PACK_AB_MERGE_C R219, RZ, R219, RZ ;  /* 0x000000dbffdb723e */ /* 0x000fe200048060ff */
[----:B------:R-:W-:Y:S01]  /*c9c0*/  FMUL R217, R217, UR24 ;  /* 0x00000018d9d97c20 */ /* 0x000fe20008400000 */
[----:B0-----:R-:W-:Y:S01]  /*c9d0*/  F2FP.SATFINITE.E5M2.F32.PACK_AB_MERGE_C R29, RZ, R220, RZ ;  /* 0x000000dcff1d723e */ /* 0x001fe200048060ff */
[----:B------:R-:W-:Y:S01]  /*c9e0*/  FMUL R216, R216, UR24 ;  /* 0x00000018d8d87c20 */ /* 0x000fe20008400000 */
[----:B---3--:R-:W-:Y:S01]  /*c9f0*/  F2FP.SATFINITE.E5M2.F32.PACK_AB_MERGE_C R31, RZ, R218, RZ ;  /* 0x000000daff1f723e */ /* 0x008fe200048060ff */
[----:B------:R-:W-:Y:S01]  /*ca00*/  FMUL R215, R215, UR24 ;  /* 0x00000018d7d77c20 */ /* 0x000fe20008400000 */
[----:B------:R-:W-:Y:S01]  /*ca10*/  FMUL R213, R213, UR24 ;  /* 0x00000018d5d57c20 */ /* 0x000fe20008400000 */
[----:B------:R-:W-:Y:S01]  /*ca20*/  @!P5 STG.E.U8 desc[UR22][R26.64+0x9], R219 ;  /* 0x000009db1a00d986 */ /* 0x000fe2000c101116 */
[----:B------:R-:W-:-:S03]  /*ca30*/  ISETP.LT.OR P5, PT, R34, 0x12, !P2 ;  /* 0x000000122200780c */ /* 0x000fc600057a1670 */
[----:B------:R0:W-:Y:S01]  /*ca40*/  @!P4 STG.E.U8 desc[UR22][R26.64+0x8], R29 ;  /* 0x0000081d1a00c986 */ /* 0x0001e2000c101116 */
[----:B------:R-:W-:-:S03]  /*ca50*/  ISETP.LT.OR P4, PT, R34, 0x11, !P1 ;  /* 0x000000112200780c */ /* 0x000fc60004f81670 */
[----:B------:R3:W-:Y:S01]  /*ca60*/  @!P6 STG.E.U8 desc[UR22][R24.64+0x10], R31 ;  /* 0x0000101f1800e986 */ /* 0x0007e2000c101116 */
[----:B------:R-:W-:Y:S02]  /*ca70*/  ISETP.LT.OR P6, PT, R34, 0x12, !P1 ;  /* 0x000000122200780c */ /* 0x000fe40004fc1670 */
[----:B------:R-:W-:Y:S01]  /*ca80*/  F2FP.SATFINITE.E5M2.F32.PACK_AB_MERGE_C R217, RZ, R217, RZ ;  /* 0x000000d9ffd9723e */ /* 0x000fe200048060ff */
[----:B------:R-:W-:Y:S01]  /*ca90*/  FMUL R214, R214, UR24 ;  /* 0x00000018d6d67c20 */ /* 0x000fe20008400000 */
[----:B----4-:R-:W-:Y:S01]  /*caa0*/  F2FP.SATFINITE.E5M2.F32.PACK_AB_MERGE_C R33, RZ, R216, RZ ;  /* 0x000000d8ff21723e */ /* 0x010fe200048060ff */
[----:B------:R-:W-:Y:S01]  /*cab0*/  FMUL R212, R212, UR24 ;  /* 0x00000018d4d47c20 */ /* 0x000fe20008400000 */
[----:B------:R-:W-:Y:S01]  /*cac0*/  F2FP.SATFINITE.E5M2.F32.PACK_AB_MERGE_C R215, RZ, R215, RZ ;  /* 0x000000d7ffd7723e */ /* 0x000fe200048060ff */
[----:B------:R-:W-:Y:S01]  /*cad0*/  @!P5 STG.E.U8 desc[UR22][R24.64+0x11], R217 ;  /* 0x000011d91800d986 */ /* 0x000fe2000c101116 */
[----:B------:R-:W-:-:S03]  /*cae0*/  ISETP.LT.OR P5, PT, R34, 0x1a, !P2 ;  /* 0x0000001a2200780c */ /* 0x000fc600057a1670 */
[----:B------:R4:W-:Y:S01]  /*caf0*/  @!P4 STG.E.U8 desc[UR22][R26.64+0x10], R33 ;  /* 0x000010211a00c986 */ /* 0x0009e2000c101116 */
[----:B------:R-:W-:-:S03]  /*cb00*/  ISETP.LT.OR P4, PT, R34, 0x19, !P2 ;  /* 0x000000192200780c */ /* 0x000fc60005781670 */
[----:B------:R-:W-:Y:S01]  /*cb10*/  @!P6 STG.E.U8 desc[UR22][R26.64+0x11], R215 ;  /* 0x000011d71a00e986 */ /* 0x000fe2000c101116 */
[----:B------:R-:W-:Y:S02]  /*cb20*/  ISETP.LT.OR P6, PT, R34, 0x19, !P1 ;  /* 0x000000192200780c */ /* 0x000fe40004fc1670 */
[----:B------:R-:W-:Y:S01]  /*cb30*/  F2FP.SATFINITE.E5M2.F32.PACK_AB_MERGE_C R213, RZ, R213, RZ ;  /* 0x000000d5ffd5723e */ /* 0x000fe200048060ff */
[----:B------:R-:W-:Y:S01]  /*cb40*/  FMUL R211, R211, UR24 ;  /* 0x00000018d3d37c20 */ /* 0x000fe20008400000 */
[----:B0-----:R-:W-:Y:S01]  /*cb50*/  F2FP.SATFINITE.E5M2.F32.PACK_AB_MERGE_C R29, RZ, R214, RZ ;  /* 0x000000d6ff1d723e */ /* 0x001fe200048060ff */
[----:B------:R-:W-:Y:S01]  /*cb60*/  FMUL R210, R210, UR24 ;  /* 0x00000018d2d27c20 */ /* 0x000fe20008400000 */
[----:B---3--:R-:W-:Y:S01]  /*cb70*/  F2FP.SATFINITE.E5M2.F32.PACK_AB_MERGE_C R31, RZ, R212, RZ ;  /* 0x000000d4ff1f723e */ /* 0x008fe200048060ff */
[----:B------:R-:W-:Y:S01]  /*cb80*/  @!P5 STG.E.U8 desc[UR22][R24.64+0x19], R213 ;  /* 0x000019d51800d986 */ /* 0x000fe2000c101116 */
[----:B------:R-:W-:-:S03]  /*cb90*/  ISETP.LT.OR P5, PT, R34, 0x1a, !P1 ;  /* 0x0000001a2200780c */ /* 0x000fc60004fa1670 */
[----:B------:R0:W-:Y:S01]  /*cba0*/  @!P4 STG.E.U8 desc[UR22][R24.64+0x18], R29 ;  /* 0x0000181d1800c986 */ /* 0x0001e2000c101116 */
[----:B------:R-:W-:-:S03]  /*cbb0*/  ISETP.LT.OR P4, PT, R34, 0x21, !P2 ;  /* 0x000000212200780c */ /* 0x000fc60005781670 */
[----:B------:R3:W-:Y:S01]  /*cbc0*/  @!P6 STG.E.U8 desc[UR22][R26.64+0x18], R31 ;  /* 0x0000181f1a00e986 */ /* 0x0007e2000c101116 */
[----:B------:R-:W-:Y:S01]  /*cbd0*/  ISETP.LT.OR P6, PT, R34, 0x22, !P2 ;  /* 0x000000222200780c */ /* 0x000fe200057c1670 */
[----:B------:R-:W-:Y:S01]  /*cbe0*/  FMUL R209, R209, UR24 ;  /* 0x00000018d1d17c20 */ /* 0x000fe20008400000 */
        /* <DEDUP_REMOVED lines=46> */
[C---:B------:R-:W-:Y:S01]  /*ced0*/  ISETP.LT.OR P6, PT, R34.reuse, 0x3a, !P2 ;  /* 0x0000003a2200780c */ /* 0x040fe200057c1670 */
[----:B------:R-:W-:Y:S01]  /*cee0*/  FMUL R197, R197, UR24 ;  /* 0x00000018c5c57c20 */ /* 0x000fe20008400000 */
[----:B------:R-:W-:Y:S01]  /*cef0*/  F2FP.SATFINITE.E5M2.F32.PACK_AB_MERGE_C R199, RZ, R199, RZ ;  /* 0x000000c7ffc7723e */ /* 0x000fe200048060ff */
[----:B------:R-:W2:Y:S01]  /*cf00*/  LDL.LU R226, [R1+0x10] ;  /* 0x0000100001e27983 */ /* 0x000ea20000300800 */
[----:B----4-:R-:W-:Y:S02]  /*cf10*/  F2FP.SATFINITE.E5M2.F32.PACK_AB_MERGE_C R33, RZ, R198, RZ ;  /* 0x000000c6ff21723e */ /* 0x010fe400048060ff */
[----:B------:R-:W-:Y:S01]  /*cf20*/  F2FP.SATFINITE.E5M2.F32.PACK_AB_MERGE_C R197, RZ, R197, RZ ;  /* 0x000000c5ffc5723e */ /* 0x000fe200048060ff */
[----:B------:R-:W-:Y:S01]  /*cf30*/  @!P5 STG.E.U8 desc[UR22][R26.64+0x31], R199 ;  /* 0x000031c71a00d986 */ /* 0x000fe2000c101116 */
[----:B------:R-:W-:-:S03]  /*cf40*/  ISETP.LT.OR P5, PT, R34, 0x3a, !P1 ;  /* 0x0000003a2200780c */ /* 0x000fc60004fa1670 */
[----:B------:R-:W4:Y:S01]  /*cf50*/  LDL.LU R224, [R1+0xc] ;  /* 0x00000c0001e07983 */ /* 0x000f220000300800 */
[----:B------:R-:W-:-:S03]  /*cf60*/  FMUL R195, R195, UR24 ;  /* 0x00000018c3c37c20 */ /* 0x000fc60008400000 */
[----:B------:R1:W-:Y:S01]  /*cf70*/  @!P4 STG.E.U8 desc[UR22][R24.64+0x38], R33 ;  /* 0x000038211800c986 */ /* 0x0003e2000c101116 */
[----:B------:R-:W-:-:S03]  /*cf80*/  ISETP.LT.OR P4, PT, R34, 0x39, !P1 ;  /* 0x000000392200780c */ /* 0x000fc60004f81670 */
[----:B------:R-:W2:Y:S01]  /*cf90*/  LDL.LU R225, [R1+0x8] ;  /* 0x0000080001e17983 */ /* 0x000ea20000300800 */
[----:B------:R-:W-:-:S03]  /*cfa0*/  FMUL R196, R196, UR24 ;  /* 0x00000018c4c47c20 */ /* 0x000fc60008400000 */
[----:B------:R-:W-:Y:S01]  /*cfb0*/  @!P6 STG.E.U8 desc[UR22][R24.64+0x39], R197 ;  /* 0x000039c51800e986 */ /* 0x000fe2000c101116 */
[----:B------:R-:W-:-:S03]  /*cfc0*/  ISETP.LT.OR P6, PT, R34, 0x41, !P2 ;  /* 0x000000412200780c */ /* 0x000fc600057c1670 */
[----:B------:R-:W4:Y:S01]  /*cfd0*/  LDL.LU R222, [R1] ;  /* 0x0000000001de7983 */ /* 0x000f220000300800 */
[----:B------:R-:W-:-:S03]  /*cfe0*/  FMUL R194, R194, UR24 ;  /* 0x00000018c2c27c20 */ /* 0x000fc60008400000 */
[----:B------:R-:W4:Y:S04]  /*cff0*/  LDL.LU R223, [R1+0x18] ;  /* 0x0000180001df7983 */ /* 0x000f280000300800 */
[----:B------:R-:W4:Y:S01]  /*d000*/  LDL.LU R221, [R1+0x4] ;  /* 0x0000040001dd7983 */ /* 0x000f220000300800 */
[----:B------:R-:W-:Y:S01]  /*d010*/  F2FP.SATFINITE.E5M2.F32.PACK_AB_MERGE_C R195, RZ, R195, RZ ;  /* 0x000000c3ffc3723e */ /* 0x000fe200048060ff */
[----:B------:R-:W-:Y:S01]  /*d020*/  FMUL R193, R193, UR24 ;  /* 0x00000018c1c17c20 */ /* 0x000fe20008400000 */
[----:B0-----:R-:W-:Y:S01]  /*d030*/  F2FP.SATFINITE.E5M2.F32.PACK_AB_MERGE_C R29, RZ, R196, RZ ;  /* 0x000000c4ff1d723e */ /* 0x001fe200048060ff */
[----:B------:R-:W-:Y:S01]  /*d040*/  FMUL R192, R192, UR24 ;  /* 0x00000018c0c07c20 */ /* 0x000fe20008400000 */
[----:B---3--:R-:W-:Y:S01]  /*d050*/  F2FP.SATFINITE.E5M2.F32.PACK_AB_MERGE_C R31, RZ, R194, RZ ;  /* 0x000000c2ff1f723e */ /* 0x008fe200048060ff */
[----:B------:R-:W-:Y:S01]  /*d060*/  @!P5 STG.E.U8 desc[UR22][R26.64+0x39], R195 ;  /* 0x000039c31a00d986 */ /* 0x000fe2000c101116 */
[C---:B------:R-:W-:Y:S01]  /*d070*/  ISETP.LT.OR P5, PT, R34.reuse, 0x42, !P2 ;  /* 0x000000422200780c */ /* 0x040fe200057a1670 */
[----:B------:R-:W-:Y:S01]  /*d080*/  FMUL R191, R191, UR24 ;  /* 0x00000018bfbf7c20 */ /* 0x000fe20008400000 */
[----:B------:R-:W-:Y:S01]  /*d090*/  F2FP.SATFINITE.E5M2.F32.PACK_AB_MERGE_C R193, RZ, R193, RZ ;  /* 0x000000c1ffc1723e */ /* 0x000fe200048060ff */
[----:B------:R0:W-:Y:S01]  /*d0a0*/  @!P4 STG.E.U8 desc[UR22][R26.64+0x38], R29 ;  /* 0x0000381d1a00c986 */ /* 0x0001e2000c101116 */
[C---:B------:R-:W-:Y:S01]  /*d0b0*/  ISETP.LT.OR P4, PT, R34.reuse, 0x41, !P1 ;  /* 0x000000412200780c */ /* 0x040fe20004f81670 */
[----:B------:R-:W-:Y:S01]  /*d0c0*/  FMUL R189, R189, UR24 ;  /* 0x00000018bdbd7c20 */ /* 0x000fe20008400000 */
[----:B-1----:R-:W-:Y:S01]  /*d0d0*/  F2FP.SATFINITE.E5M2.F32.PACK_AB_MERGE_C R33, RZ, R192, RZ ;  /* 0x000000c0ff21723e */ /* 0x002fe200048060ff */
[----:B------:R1:W-:Y:S01]  /*d0e0*/  @!P6 STG.E.U8 desc[UR22][R24.64+0x40], R31 ;  /* 0x0000401f1800e986 */ /* 0x0003e2000c101116 */
[----:B------:R-:W-:Y:S01]  /*d0f0*/  ISETP.LT.OR P6, PT, R34, 0x42, !P1 ;  /* 0x000000422200780c */ /* 0x000fe20004fc1670 */
[----:B------:R-:W-:Y:S01]  /*d100*/  FMUL R190, R190, UR24 ;  /* 0x00000018bebe7c20 */ /* 0x000fe20008400000 */
[----:B------:R-:W-:Y:S01]  /*d110*/  F2FP.SATFINITE.E5M2.F32.PACK_AB_MERGE_C R191, RZ, R191, RZ ;  /* 0x000000bfffbf723e */ /* 0x000fe200048060ff */
[----:B------:R-:W-:Y:S01]  /*d120*/  FMUL R188, R188, UR24 ;  /* 0x00000018bcbc7c20 */ /* 0x000fe20008400000 */
[----:B------:R-:W-:Y:S01]  /*d130*/  F2FP.SATFINITE.E5M2.F32.PACK_AB_MERGE_C R189, RZ, R189, RZ ;  /* 0x000000bdffbd723e */ /* 0x000fe200048060ff */
[----:B------:R-:W-:Y:S01]  /*d140*/  @!P5 STG.E.U8 desc[UR22][R24.64+0x41], R193 ;  /* 0x000041c11800d986 */ /* 0x000fe2000c101116 */
[C---:B------:R-:W-:Y:S01]  /*d150*/  ISETP.LT.OR P5, PT, R34.reuse, 0x4a, !P2 ;  /* 0x0000004a2200780c */ /* 0x040fe200057a1670 */
[----:B------:R-:W-:Y:S01]  /*d160*/  FMUL R187, R187, UR24 ;  /* 0x00000018bbbb7c20 */ /* 0x000fe20008400000 */
[----:B0-----:R-:W-:Y:S01]  /*d170*/  F2FP.SATFINITE.E5M2.F32.PACK_AB_MERGE_C R29, RZ, R190, RZ ;  /* 0x000000beff1d723e */ /* 0x001fe200048060ff */
[----:B------:R0:W-:Y:S01]  /*d180*/  @!P4 STG.E.U8 desc[UR22][R26.64+0x40], R33 ;  /* 0x000040211a00c986 */ /* 0x0001e2000c101116 */
[----:B------:R-:W-:Y:S01]  /*d190*/  ISETP.LT.OR P4, PT, R34, 0x49, !P2 ;  /* 0x000000492200780c */ /* 0x000fe20005781670 */
[----:B------:R-:W-:Y:S01]  /*d1a0*/  FMUL R186, R186, UR24 ;  /* 0x00000018baba7c20 */ /* 0x000fe20008400000 */
[----:B-1----:R-:W-:Y:S01]  /*d1b0*/  F2FP.SATFINITE.E5M2.F32.PACK_AB_MERGE_C R31, RZ, R188, RZ ;  /* 0x000000bcff1f723e */ /* 0x002fe200048060ff */
[----:B------:R-:W-:Y:S01]  /*d1c0*/  @!P6 STG.E.U8 desc[UR22][R26.64+0x41], R191 ;  /* 0x000041bf1a00e986 */ /* 0x000fe2000c101116 */
[----:B------:R-:W-:Y:S01]  /*d1d0*/  ISETP.LT.OR P6, PT, R34, 0x49, !P1 ;  /* 0x000000492200780c */ /* 0x000fe20004fc1670 */
[----:B------:R-:W-:Y:S01]  /*d1e0*/  FMUL R185, R185, UR24 ;  /* 0x00000018b9b97c20 */ /* 0x000fe20008400000 */
[----:B------:R-:W-:Y:S01]  /*d1f0*/  F2FP.SATFINITE.E5M2.F32.PACK_AB_MERGE_C R187, RZ, R187, RZ ;  /* 0x000000bbffbb723e */ /* 0x000fe200048060ff */
[----:B------:R-:W-:Y:S01]  /*d200*/  FMUL R183, R183, UR24 ;  /* 0x00000018b7b77c20 */ /* 0x000fe20008400000 */
[----:B------:R-:W-:Y:S01]  /*d210*/  FMUL R184, R184, UR24 ;  /* 0x00000018b8b87c20 */ /* 0x000fe20008400000 */
[----:B------:R-:W-:Y:S01]  /*d220*/  @!P5 STG.E.U8 desc[UR22][R24.64+0x49], R189 ;  /* 0x000049bd1800d986 */ /* 0x000fe2000c101116 */
[----:B------:R-:W-:Y:S01]  /*d230*/  ISETP.LT.OR P5, PT, R34, 0x4a, !P1 ;  /* 0x0000004a2200780c */ /* 0x000fe20004fa1670 */
[----:B------:R-:W-:Y:S01]  /*d240*/  FMUL R182, R182, UR24 ;  /* 0x00000018b6b67c20 */ /* 0x000fe20008400000 */
[----:B0-----:R-:W-:Y:S01]  /*d250*/  F2FP.SATFINITE.E5M2.F32.PACK_AB_MERGE_C R33, RZ, R186, RZ ;  /* 0x000000baff21723e */ /* 0x001fe200048060ff */
[----:B------:R0:W-:Y:S01]  /*d260*/  @!P4 STG.E.U8 desc[UR22][R24.64+0x48], R29 ;  /* 0x0000481d1800c986 */ /* 0x0001e2000c101116 */
[C---:B------:R-:W-:Y:S01]  /*d270*/  ISETP.LT.OR P4, PT, R34.reuse, 0x51, !P2 ;  /* 0x000000512200780c */ /* 0x040fe20005781670 */
[----:B------:R-:W-:Y:S01]  /*d280*/  FMUL R181, R181, UR24 ;  /* 0x00000018b5b57c20 */ /* 0x000fe20008400000 */
[----:B------:R-:W-:Y:S01]  /*d290*/  F2FP.SATFINITE.E5M2.F32.PACK_AB_MERGE_C R185, RZ, R185, RZ ;  /* 0x000000b9ffb9723e */ /* 0x000fe200048060ff */
        /* <DEDUP_REMOVED lines=19> */
[----:B------:R-:W-:Y:S01]  /*d3d0*/  F2FP.SATFINITE.E5M2.F32.PACK_AB_MERGE_C R177, RZ, R177, RZ ;  /* 0x000000b1ffb1723e */ /* 0x000fe200048060ff */
        /* <DEDUP_REMOVED lines=13> */
[----:B------:R-:W-:Y:S01]  /*d4b0*/  FMUL R170, R170, UR24 ;  /* 0x00000018aaaa7c20 */ /* 0x000fe20008400000 */
        /* <DEDUP_REMOVED lines=9> */
[C---:B------:R-:W-:Y:S01]  /*d550*/  ISETP.LT.OR P6, PT, R34.reuse, 0x61, !P1 ;  /* 0x000000612200780c */ /* 0x040fe20004fc1670 */
        /* <DEDUP_REMOVED lines=9> */
[----:B------:R-:W-:Y:S01]  /*d5f0*/  ISETP.LT.OR P4, PT, R34, 0x69, !P2 ;  /* 0x000000692200780c */ /* 0x000fe20005781670 */
        /* <DEDUP_REMOVED lines=98> */
[----:B-----5:R-:W-:Y:S01]  /*dc20*/  FMUL R5, R5, UR24 ;  /* 0x0000001805057c20 */ /* 0x020fe20008400000 */
        /* <DEDUP_REMOVED lines=15> */
[----:B------:R-:W-:Y:S01]  /*dd20*/  @!P6 STG.E.U8 desc[UR22][R26.64+0x90], R31 ;  /* 0x0000901f1a00e986 */ /* 0x000fe2000c101116 */
[----:B------:R-:W-:-:S05]  /*dd30*/  ISETP.LT.OR P6, PT, R34, 0x9a, !P2 ;  /* 0x0000009a2200780c */ /* 0x000fca00057c1670 */
[----:B------:R1:W-:Y:S01]  /*dd40*/  @!P5 STG.E.U8 desc[UR22][R26.64+0x91], R23 ;  /* 0x000091171a00d986 */ /* 0x0003e2000c101116 */
[C---:B------:R-:W-:Y:S02]  /*dd50*/  ISETP.LT.OR P5, PT, R34.reuse, 0x9a, !P1 ;  /* 0x0000009a2200780c */ /* 0x040fe40004fa1670 */
[----:B0-----:R-:W-:Y:S01]  /*dd60*/  F2FP.SATFINITE.E5M2.F32.PACK_AB_MERGE_C R29, RZ, R20, RZ ;  /* 0x00000014ff1d723e */ /* 0x001fe200048060ff */
[----:B------:R-:W-:Y:S01]  /*dd70*/  @!P4 STG.E.U8 desc[UR22][R24.64+0x98], R33 ;  /* 0x000098211800c986 */ /* 0x000fe2000c101116 */
[----:B------:R-:W-:-:S03]  /*dd80*/  ISETP.LT.OR P4, PT, R34, 0x99, !P1 ;  /* 0x000000992200780c */ /* 0x000fc60004f81670 */
[----:B------:R0:W-:Y:S01]  /*dd90*/  @!P6 STG.E.U8 desc[UR22][R24.64+0x99], R21 ;  /* 0x000099151800e986 */ /* 0x0001e2000c101116 */
[----:B------:R-:W-:Y:S02]  /*dda0*/  ISETP.LT.OR P6, PT, R34, 0xa1, !P2 ;  /* 0x000000a12200780c */ /* 0x000fe400057c1670 */
[----:B-1----:R-:W-:-:S03]  /*ddb0*/  F2FP.SATFINITE.E5M2.F32.PACK_AB_MERGE_C R23, RZ, R18, RZ ;  /* 0x00000012ff17723e */ /* 0x002fc600048060ff */
[----:B------:R1:W-:Y:S01]  /*ddc0*/  @!P5 STG.E.U8 desc[UR22][R26.64+0x99], R19 ;  /* 0x000099131a00d986 */ /* 0x0003e2000c101116 */
[----:B------:R-:W-:-:S03]  /*ddd0*/  ISETP.LT.OR P5, PT, R34, 0xa2, !P2 ;  /* 0x000000a22200780c */ /* 0x000fc600057a1670 */
[----:B------:R-:W-:Y:S01]  /*dde0*/  @!P4 STG.E.U8 desc[UR22][R26.64+0x98], R29 ;  /* 0x0000981d1a00c986 */ /* 0x000fe2000c101116 */
[C---:B------:R-:W-:Y:S02]  /*ddf0*/  ISETP.LT.OR P4, PT, R34.reuse, 0xa1, !P1 ;  /* 0x000000a12200780c */ /* 0x040fe40004f81670 */
[----:B0-----:R-:W-:Y:S01]  /*de00*/  F2FP.SATFINITE.E5M2.F32.PACK_AB_MERGE_C R21, RZ, R16, RZ ;  /* 0x00000010ff15723e */ /* 0x001fe200048060ff */
[----:B------:R-:W-:Y:S01]  /*de10*/  @!P6 STG.E.U8 desc[UR22][R24.64+0xa0], R23 ;  /* 0x0000a0171800e986 */ /* 0x000fe2000c101116 */
[----:B------:R-:W-:Y:S02]  /*de20*/  ISETP.LT.OR P6, PT, R34, 0xa2, !P1 ;  /* 0x000000a22200780c */ /* 0x000fe40004fc1670 */
[----:B-1----:R-:W-:-:S03]  /*de30*/  F2FP.SATFINITE.E5M2.F32.PACK_AB_MERGE_C R19, RZ, R14, RZ ;  /* 0x0000000eff13723e */ /* 0x002fc600048060ff */
[----:B------:R0:W-:Y:S01]  /*de40*/  @!P5 STG.E.U8 desc[UR22][R24.64+0xa1], R17 ;  /* 0x0000a1111800d986 */ /* 0x0001e2000c101116 */
[----:B------:R-:W-:-:S03]  /*de50*/  ISETP.LT.OR P5, PT, R34, 0xaa, !P2 ;  /* 0x000000aa2200780c */ /* 0x000fc600057a1670 */
[----:B------:R-:W-:Y:S01]  /*de60*/  @!P4 STG.E.U8 desc[UR22][R26.64+0xa0], R21 ;  /* 0x0000a0151a00c986 */ /* 0x000fe2000c101116 */
[----:B------:R-:W-:-:S03]  /*de70*/  ISETP.LT.OR P4, PT, R34, 0xa9, !P2 ;  /* 0x000000a92200780c */ /* 0x000fc60005781670 */
[----:B------:R1:W-:Y:S01]  /*de80*/  @!P6 STG.E.U8 desc[UR22][R26.64+0xa1], R15 ;  /* 0x0000a10f1a00e986 */ /* 0x0003e2000c101116 */
[----:B------:R-:W-:Y:S02]  /*de90*/  ISETP.LT.OR P6, PT, R34, 0xa9, !P1 ;  /* 0x000000a92200780c */ /* 0x000fe40004fc1670 */
[----:B0-----:R-:W-:-:S03]  /*dea0*/  F2FP.SATFINITE.E5M2.F32.PACK_AB_MERGE_C R17, RZ, R12, RZ ;  /* 0x0000000cff11723e */ /* 0x001fc600048060ff */
[----:B------:R0:W-:Y:S01]  /*deb0*/  @!P5 STG.E.U8 desc[UR22][R24.64+0xa9], R13 ;  /* 0x0000a90d1800d986 */ /* 0x0001e2000c101116 */
[----:B------:R-:W-:-:S03]  /*dec0*/  ISETP.LT.OR P5, PT, R34, 0xaa, !P1 ;  /* 0x000000aa2200780c */ /* 0x000fc60004fa1670 */
[----:B------:R-:W-:Y:S01]  /*ded0*/  @!P4 STG.E.U8 desc[UR22][R24.64+0xa8], R19 ;  /* 0x0000a8131800c986 */ /* 0x000fe2000c101116 */
[C---:B------:R-:W-:Y:S02]  /*dee0*/  ISETP.LT.OR P4, PT, R34.reuse, 0xb1, !P2 ;  /* 0x000000b12200780c */ /* 0x040fe40005781670 */
[----:B-1----:R-:W-:Y:S01]  /*def0*/  F2FP.SATFINITE.E5M2.F32.PACK_AB_MERGE_C R15, RZ, R10, RZ ;  /* 0x0000000aff0f723e */ /* 0x002fe200048060ff */
[----:B------:R-:W-:Y:S01]  /*df00*/  @!P6 STG.E.U8 desc[UR22][R26.64+0xa8], R17 ;  /* 0x0000a8111a00e986 */ /* 0x000fe2000c101116 */
[----:B------:R-:W-:Y:S02]  /*df10*/  ISETP.LT.OR P6, PT, R34, 0xb2, !P2 ;  /* 0x000000b22200780c */ /* 0x000fe400057c1670 */
[----:B0-----:R-:W-:-:S03]  /*df20*/  F2FP.SATFINITE.E5M2.F32.PACK_AB_MERGE_C R13, RZ, R8, RZ ;  /* 0x00000008ff0d723e */ /* 0x001fc600048060ff */
        /* <DEDUP_REMOVED lines=9> */
[----:B------:R3:W-:Y:S01]  /*dfc0*/  @!P4 STG.E.U8 desc[UR22][R26.64+0xb0], R13 ;  /* 0x0000b00d1a00c986 */ /* 0x0007e2000c101116 */
[C---:B------:R-:W-:Y:S02]  /*dfd0*/  ISETP.LT.OR P4, PT, R34.reuse, 0xb9, !P1 ;  /* 0x000000b92200780c */ /* 0x040fe40004f81670 */
[----:B-1----:R-:W-:Y:S01]  /*dfe0*/  F2FP.SATFINITE.E5M2.F32.PACK_AB_MERGE_C R9, RZ, R4, RZ ;  /* 0x00000004ff09723e */ /* 0x002fe200048060ff */
[----:B------:R1:W-:Y:S01]  /*dff0*/  @!P6 STG.E.U8 desc[UR22][R24.64+0xb8], R11 ;  /* 0x0000b80b1800e986 */ /* 0x0003e2000c101116 */
[C---:B------:R-:W-:Y:S02]  /*e000*/  ISETP.LT.OR P6, PT, R34.reuse, 0xba, !P1 ;  /* 0x000000ba2200780c */ /* 0x040fe40004fc1670 */
[----:B0-----:R-:W-:Y:S01]  /*e010*/  F2FP.SATFINITE.E5M2.F32.PACK_AB_MERGE_C R7, RZ, R2, RZ ;  /* 0x00000002ff07723e */ /* 0x001fe200048060ff */
[----:B--2---:R-:W-:Y:S02]  /*e020*/  FMUL R2, R225, UR24 ;  /* 0x00000018e1027c20 */ /* 0x004fe40008400000 */
[----:B------:R0:W-:Y:S01]  /*e030*/  @!P5 STG.E.U8 desc[UR22][R24.64+0xb9], R5 ;  /* 0x0000b9051800d986 */ /* 0x0001e2000c101116 */
[----:B------:R-:W-:-:S02]  /*e040*/  ISETP.LT.OR P5, PT, R34, 0xc2, !P2 ;  /* 0x000000c22200780c */ /* 0x000fc400057a1670 */
[----:B---3--:R-:W-:Y:S01]  /*e050*/  F2FP.SATFINITE.E5M2.F32.PACK_AB_MERGE_C R13, RZ, R3, RZ ;  /* 0x00000003ff0d723e */ /* 0x008fe200048060ff */
[----:B----4-:R-:W-:Y:S01]  /*e060*/  FMUL R3, R222, UR24 ;  /* 0x00000018de037c20 */ /* 0x010fe20008400000 */
[----:B------:R2:W-:Y:S01]  /*e070*/  @!P4 STG.E.U8 desc[UR22][R26.64+0xb8], R9 ;  /* 0x0000b8091a00c986 */ /* 0x0005e2000c101116 */
[----:B-1----:R-:W-:Y:S01]  /*e080*/  F2FP.SATFINITE.E5M2.F32.PACK_AB_MERGE_C R11, RZ, R0, RZ ;  /* 0x00000000ff0b723e */ /* 0x002fe200048060ff */
[----:B------:R-:W-:Y:S01]  /*e090*/  FMUL R0, R221, UR24 ;  /* 0x00000018dd007c20 */ /* 0x000fe20008400000 */
[----:B------:R-:W-:Y:S01]  /*e0a0*/  ISETP.LT.OR P4, PT, R34, 0xc1, !P2 ;  /* 0x000000c12200780c */ /* 0x000fe20005781670 */
[----:B------:R-:W3:Y:S04]  /*e0b0*/  LDL.LU R222, [R1+0x1c] ;  /* 0x00001c0001de7983 */ /* 0x000ee80000300800 */
[----:B------:R-:W4:Y:S01]  /*e0c0*/  LDL.LU R220, [R1+0x20] ;  /* 0x0000200001dc7983 */ /* 0x000f220000300800 */
[----:B0-----:R-:W-:-:S03]  /*e0d0*/  F2FP.SATFINITE.E5M2.F32.PACK_AB_MERGE_C R5, RZ, R3, RZ ;  /* 0x00000003ff05723e */ /* 0x001fc600048060ff */
[----:B------:R-:W4:Y:S01]  /*e0e0*/  LDL.LU R225, [R1+0x24] ;  /* 0x0000240001e17983 */ /* 0x000f220000300800 */
[----:B------:R-:W-:Y:S01]  /*e0f0*/  FMUL R3, R224, UR24 ;  /* 0x00000018e0037c20 */ /* 0x000fe20008400000 */
[----:B--2---:R-:W-:Y:S01]  /*e100*/  F2FP.SATFINITE.E5M2.F32.PACK_AB_MERGE_C R9, RZ, R0, RZ ;  /* 0x00000000ff09723e */ /* 0x004fe200048060ff */
[----:B------:R-:W-:Y:S01]  /*e110*/  FMUL R0, R226, UR24 ;  /* 0x00000018e2007c20 */ /* 0x000fe20008400000 */
[----:B------:R0:W-:Y:S01]  /*e120*/  @!P6 STG.E.U8 desc[UR22][R26.64+0xb9], R13 ;  /* 0x0000b90d1a00e986 */ /* 0x0001e2000c101116 */
[----:B------:R-:W-:-:S03]  /*e130*/  ISETP.LT.OR P6, PT, R34, 0xc1, !P1 ;  /* 0x000000c12200780c */ /* 0x000fc60004fc1670 */
[----:B------:R-:W2:Y:S04]  /*e140*/  LDL.LU R224, [R1+0x28] ;  /* 0x0000280001e07983 */ /* 0x000ea80000300800 */
[----:B------:R-:W2:Y:S01]  /*e150*/  LDL.LU R226, [R1+0x2c] ;  /* 0x00002c0001e27983 */ /* 0x000ea20000300800 */
[----:B0-----:R-:W-:Y:S01]  /*e160*/  F2FP.SATFINITE.E5M2.F32.PACK_AB_MERGE_C R13, RZ, R2, RZ ;  /* 0x00000002ff0d723e */ /* 0x001fe200048060ff */
[----:B------:R-:W-:Y:S02]  /*e170*/  FMUL R2, R227, UR24 ;  /* 0x00000018e3027c20 */ /* 0x000fe40008400000 */
[----:B------:R-:W2:Y:S04]  /*e180*/  LDL.LU R227, [R1+0x30] ;  /* 0x0000300001e37983 */ /* 0x000ea80000300800 */
[----:B------:R-:W-:Y:S01]  /*e190*/  @!P5 STG.E.U8 desc[UR22][R24.64+0xc1], R11 ;  /* 0x0000c10b1800d986 */ /* 0x000fe2000c101116 */
[----:B------:R-:W-:-:S03]  /*e1a0*/  ISETP.LT.OR P5, PT, R34, 0xc2, !P1 ;  /* 0x000000c22200780c */ /* 0x000fc60004fa1670 */
[----:B------:R0:W-:Y:S01]  /*e1b0*/  @!P4 STG.E.U8 desc[UR22][R24.64+0xc0], R7 ;  /* 0x0000c0071800c986 */ /* 0x0001e2000c101116 */
[----:B------:R-:W-:-:S03]  /*e1c0*/  ISETP.LT.OR P4, PT, R34, 0xc9, !P2 ;  /* 0x000000c92200780c */ /* 0x000fc60005781670 */
[----:B------:R1:W-:Y:S01]  /*e1d0*/  @!P6 STG.E.U8 desc[UR22][R26.64+0xc0], R5 ;  /* 0x0000c0051a00e986 */ /* 0x0003e2000c101116 */
[----:B------:R-:W-:-:S03]  /*e1e0*/  ISETP.LT.OR P6, PT, R34, 0xca, !P2 ;  /* 0x000000ca2200780c */ /* 0x000fc600057c1670 */
[----:B------:R-:W2:Y:S04]  /*e1f0*/  LDL.LU R221, [R1+0x34] ;  /* 0x0000340001dd7983 */ /* 0x000ea80000300800 */
[----:B------:R1:W-:Y:S01]  /*e200*/  @!P5 STG.E.U8 desc[UR22][R26.64+0xc1], R9 ;  /* 0x0000c1091a00d986 */ /* 0x0003e2000c101116 */
[----:B0-----:R-:W-:Y:S01]  /*e210*/  F2FP.SATFINITE.E5M2.F32.PACK_AB_MERGE_C R7, RZ, R3, RZ ;  /* 0x00000003ff07723e */ /* 0x001fe200048060ff */
[----:B------:R-:W-:Y:S02]  /*e220*/  FMUL R3, R223, UR24 ;  /* 0x00000018df037c20 */ /* 0x000fe40008400000 */
[----:B------:R-:W-:Y:S01]  /*e230*/  @!P4 STG.E.U8 desc[UR22][R24.64+0xc8], R13 ;  /* 0x0000c80d1800c986 */ /* 0x000fe2000c101116 */
[----:B------:R-:W-:-:S03]  /*e240*/  ISETP.LT.OR P4, PT, R34, 0xc9, !P1 ;  /* 0x000000c92200780c */ /* 0x000fc60004f81670 */
[----:B------:R-:W2:Y:S01]  /*e250*/  LDL.LU R223, [R1+0x38] ;  /* 0x0000380001df7983 */ /* 0x000ea20000300800 */
[----:B-1----:R-:W-:Y:S02]  /*e260*/  F2FP.SATFINITE.E5M2.F32.PACK_AB_MERGE_C R5, RZ, R0, RZ ;  /* 0x00000000ff05723e */ /* 0x002fe400048060ff */
[----:B------:R-:W-:Y:S02]  /*e270*/  F2FP.SATFINITE.E5M2.F32.PACK_AB_MERGE_C R11, RZ, R2, RZ ;  /* 0x00000002ff0b723e */ /* 0x000fe400048060ff */
[----:B------:R-:W-:Y:S01]  /*e280*/  F2FP.SATFINITE.E5M2.F32.PACK_AB_MERGE_C R9, RZ, R3, RZ ;  /* 0x00000003ff09723e */ /* 0x000fe200048060ff */
[----:B------:R0:W-:Y:S04]  /*e290*/  @!P6 STG.E.U8 desc[UR22][R24.64+0xc9], R7 ;  /* 0x0000c9071800e986 */ /* 0x0001e8000c101116 */
[----:B------:R1:W-:Y:S01]  /*e2a0*/  @!P4 STG.E.U8 desc[UR22][R26.64+0xc8], R5 ;  /* 0x0000c8051a00c986 */ /* 0x0003e2000c101116 */
[----:B---3--:R-:W-:-:S03]  /*e2b0*/  FMUL R0, R222, UR24 ;  /* 0x00000018de007c20 */ /* 0x008fc60008400000 */
[----:B------:R-:W3:Y:S01]  /*e2c0*/  LDL.LU R222, [R1+0x3c] ;  /* 0x00003c0001de7983 */ /* 0x000ee20000300800 */
[----:B----4-:R-:W-:Y:S01]  /*e2d0*/  FMUL R2, R220, UR24 ;  /* 0x00000018dc027c20 */ /* 0x010fe20008400000 */
[----:B0-----:R-:W-:Y:S01]  /*e2e0*/  F2FP.SATFINITE.E5M2.F32.PACK_AB_MERGE_C R7, RZ, R0, RZ ;  /* 0x00000000ff07723e */ /* 0x001fe200048060ff */
[----:B------:R-:W-:Y:S02]  /*e2f0*/  FMUL R3, R225, UR24 ;  /* 0x00000018e1037c20 */ /* 0x000fe40008400000 */
[----:B------:R-:W4:Y:S01]  /*e300*/  LDL.LU R225, [R1+0x40] ;  /* 0x0000400001e17983 */ /* 0x000f220000300800 */
[----:B------:R-:W-:Y:S02]  /*e310*/  F2FP.SATFINITE.E5M2.F32.PACK_AB_MERGE_C R13, RZ, R2, RZ ;  /* 0x00000002ff0d723e */ /* 0x000fe400048060ff */
[----:B-1----:R-:W-:Y:S01]  /*e320*/  F2FP.SATFINITE.E5M2.F32.PACK_AB_MERGE_C R5, RZ, R3, RZ ;  /* 0x00000003ff05723e */ /* 0x002fe200048060ff */
[----:B--2---:R-:W-:Y:S02]  /*e330*/  FMUL R0, R224, UR24 ;  /* 0x00000018e0007c20 */ /* 0x004fe40008400000 */
[----:B------:R-:W2:Y:S01]  /*e340*/  LDL.LU R224, [R1+0x44] ;  /* 0x0000440001e07983 */ /* 0x000ea20000300800 */
[----:B------:R-:W-:-:S03]  /*e350*/  FMUL R2, R226, UR24 ;  /* 0x00000018e2027c20 */ /* 0x000fc60008400000 */
[----:B------:R-:W2:Y:S01]  /*e360*/  LDL.LU R226, [R1+0x48] ;  /* 0x0000480001e27983 */ /* 0x000ea20000300800 */
[----:B------:R-:W-:-:S03]  /*e370*/  FMUL R3, R227, UR24 ;  /* 0x00000018e3037c20 */ /* 0x000fc60008400000 */
[----:B------:R-:W2:Y:S01]  /*e380*/  LDL.LU R227, [R1+0x4c] ;  /* 0x00004c0001e37983 */ /* 0x000ea20000300800 */
[C---:B------:R-:W-:Y:S02]  /*e390*/  ISETP.LT.OR P5, PT, R34.reuse, 0xca, !P1 ;  /* 0x000000ca2200780c */ /* 0x040fe40004fa1670 */
[C---:B------:R-:W-:Y:S01]  /*e3a0*/  ISETP.LT.OR P6, PT, R34.reuse, 0xd1, !P2 ;  /* 0x000000d12200780c */ /* 0x040fe200057c1670 */
[----:B------:R-:W2:Y:S01]  /*e3b0*/  LDL.LU R219, [R1+0x50] ;  /* 0x0000500001db7983 */ /* 0x000ea20000300800 */
[----:B------:R-:W-:-:S03]  /*e3c0*/  ISETP.LT.OR P4, PT, R34, 0xd1, !P1 ;  /* 0x000000d12200780c */ /* 0x000fc60004f81670 */
[----:B------:R-:W2:Y:S04]  /*e3d0*/  LDL.LU R218, [R1+0x54] ;  /* 0x0000540001da7983 */ /* 0x000ea80000300800 */
[----:B------:R-:W2:Y:S04]  /*e3e0*/  LDL.LU R220, [R1+0x58] ;  /* 0x0000580001dc7983 */ /* 0x000ea80000300800 */
[----:B------:R0:W-:Y:S01]  /*e3f0*/  @!P5 STG.E.U8 desc[UR22][R26.64+0xc9], R11 ;  /* 0x0000c90b1a00d986 */ /* 0x0001e2000c101116 */
[----:B------:R-:W-:-:S03]  /*e400*/  ISETP.LT.OR P5, PT, R34, 0xd2, !P2 ;  /* 0x000000d22200780c */ /* 0x000fc600057a1670 */
[----:B------:R1:W-:Y:S01]  /*e410*/  @!P6 STG.E.U8 desc[UR22][R24.64+0xd0], R9 ;  /* 0x0000d0091800e986 */ /* 0x0003e2000c101116 */
[----:B------:R-:W-:Y:S02]  /*e420*/  ISETP.LT.OR P6, PT, R34, 0xd2, !P1 ;  /* 0x000000d22200780c */ /* 0x000fe40004fc1670 */
[----:B0-----:R-:W-:-:S07]  /*e430*/  F2FP.SATFINITE.E5M2.F32.PACK_AB_MERGE_C R11, RZ, R2, RZ ;  /* 0x00000002ff0b723e */ /* 0x001fce00048060ff */
[----:B------:R0:W-:Y:S01]  /*e440*/  @!P5 STG.E.U8 desc[UR22][R24.64+0xd1], R7 ;  /* 0x0000d1071800d986 */ /* 0x0001e2000c101116 */
[C---:B------:R-:W-:Y:S02]  /*e450*/  ISETP.LT.OR P5, PT, R34.reuse, 0xda, !P2 ;  /* 0x000000da2200780c */ /* 0x040fe400057a1670 */
[----:B-1----:R-:W-:Y:S01]  /*e460*/  F2FP.SATFINITE.E5M2.F32.PACK_AB_MERGE_C R9, RZ, R0, RZ ;  /* 0x00000000ff09723e */ /* 0x002fe200048060ff */
[----:B------:R-:W-:Y:S01]  /*e470*/  @!P4 STG.E.U8 desc[UR22][R26.64+0xd0], R13 ;  /* 0x0000d00d1a00c986 */ /* 0x000fe2000c101116 */
[C---:B------:R-:W-:Y:S01]  /*e480*/  ISETP.LT.OR P4, PT, R34.reuse, 0xd9, !P2 ;  /* 0x000000d92200780c */ /* 0x040fe20005781670 */
[----:B------:R-:W-:Y:S01]  /*e490*/  FMUL R0, R221, UR24 ;  /* 0x00000018dd007c20 */ /* 0x000fe20008400000 */
[----:B------:R-:W-:Y:S01]  /*e4a0*/  FMUL R2, R223, UR24 ;  /* 0x00000018df027c20 */ /* 0x000fe20008400000 */
[----:B------:R1:W-:Y:S01]  /*e4b0*/  @!P6 STG.E.U8 desc[UR22][R26.64+0xd1], R5 ;  /* 0x0000d1051a00e986 */ /* 0x0003e2000c101116 */
[----:B------:R-:W-:-:S03]  /*e4c0*/  ISETP.LT.OR P6, PT, R34, 0xd9, !P1 ;  /* 0x000000d92200780c */ /* 0x000fc60004fc1670 */
[----:B------:R-:W2:Y:S04]  /*e4d0*/  LDL.LU R221, [R1+0x5c] ;  /* 0x00005c0001dd7983 */ /* 0x000ea80000300800 */
[----:B------:R-:W2:Y:S01]  /*e4e0*/  LDL.LU R223, [R1+0x60] ;  /* 0x0000600001df7983 */ /* 0x000ea20000300800 */
[----:B0-----:R-:W-:Y:S02]  /*e4f0*/  F2FP.SATFINITE.E5M2.F32.PACK_AB_MERGE_C R7, RZ, R3, RZ ;  /* 0x00000003ff07723e */ /* 0x001fe400048060ff */
[----:B-1----:R-:W-:Y:S01]  /*e500*/  F2FP.SATFINITE.E5M2.F32.PACK_AB_MERGE_C R5, RZ, R0, RZ ;  /* 0x00000000ff05723e */ /* 0x002fe200048060ff */
[----:B------:R0:W-:Y:S01]  /*e510*/  @!P4 STG.E.U8 desc[UR22][R24.64+0xd8], R9 ;  /* 0x0000d8091800c986 */ /* 0x0001e2000c101116 */
[----:B------:R-:W-:-:S03]  /*e520*/  F2FP.SATFINITE.E5M2.F32.PACK_AB_MERGE_C R13, RZ, R2, RZ ;  /* 0x00000002ff0d723e */ /* 0x000fc600048060ff */
[----:B------:R-:W-:Y:S04]  /*e530*/  @!P5 STG.E.U8 desc[UR22][R24.64+0xd9], R11 ;  /* 0x0000d90b1800d986 */ /* 0x000fe8000c101116 */
[----:B------:R1:W-:Y:S01]  /*e540*/  @!P6 STG.E.U8 desc[UR22][R26.64+0xd8], R7 ;  /* 0x0000d8071a00e986 */ /* 0x0003e2000c101116 */
[----:B---3--:R-:W-:-:S03]  /*e550*/  FMUL R3, R222, UR24 ;  /* 0x00000018de037c20 */ /* 0x008fc60008400000 */
[----:B------:R-:W3:Y:S01]  /*e560*/  LDL.LU R222, [R1+0x64] ;  /* 0x0000640001de7983 */ /* 0x000ee20000300800 */
[----:B----4-:R-:W-:Y:S01]  /*e570*/  FMUL R0, R225, UR24 ;  /* 0x00000018e1007c20 */ /* 0x010fe20008400000 */
[----:B0-----:R-:W-:Y:S02]  /*e580*/  F2FP.SATFINITE.E5M2.F32.PACK_AB_MERGE_C R9, RZ, R3, RZ ;  /* 0x00000003ff09723e */ /* 0x001fe400048060ff */
[----:B------:R-:W4:Y:S02]  /*e590*/  LDL.LU R225, [R1+0x68] ;  /* 0x0000680001e17983 */ /* 0x000f240000300800 */
        /* <DEDUP_REMOVED lines=8> */
[C---:B------:R-:W-:Y:S02]  /*e620*/  ISETP.LT.OR P4, PT, R34.reuse, 0xe1, !P2 ;  /* 0x000000e12200780c */ /* 0x040fe40005781670 */
[----:B------:R-:W-:-:S09]  /*e630*/  ISETP.LT.OR P6, PT, R34, 0xe2, !P2 ;  /* 0x000000e22200780c */ /* 0x000fd200057c1670 */
[----:B------:R0:W-:Y:S01]  /*e640*/  @!P5 STG.E.U8 desc[UR22][R26.64+0xd9], R5 ;  /* 0x0000d9051a00d986 */ /* 0x0001e2000c101116 */
[----:B------:R-:W-:-:S03]  /*e650*/  ISETP.LT.OR P5, PT, R34, 0xe2, !P1 ;  /* 0x000000e22200780c */ /* 0x000fc60004fa1670 */
[----:B------:R-:W-:Y:S01]  /*e660*/  @!P4 STG.E.U8 desc[UR22][R24.64+0xe0], R13 ;  /* 0x0000e00d1800c986 */ /* 0x000fe2000c101116 */
[----:B------:R-:W-:-:S03]  /*e670*/  ISETP.LT.OR P4, PT, R34, 0xe1, !P1 ;  /* 0x000000e12200780c */ /* 0x000fc60004f81670 */
[----:B------:R1:W-:Y:S01]  /*e680*/  @!P6 STG.E.U8 desc[UR22][R24.64+0xe1], R9 ;  /* 0x0000e1091800e986 */ /* 0x0003e2000c101116 */
[----:B------:R-:W-:Y:S02]  /*e690*/  ISETP.LT.OR P6, PT, R34, 0xe9, !P2 ;  /* 0x000000e92200780c */ /* 0x000fe400057c1670 */
[----:B------:R-:W-:Y:S02]  /*e6a0*/  F2FP.SATFINITE.E5M2.F32.PACK_AB_MERGE_C R11, RZ, R2, RZ ;  /* 0x00000002ff0b723e */ /* 0x000fe400048060ff */
[----:B0-----:R-:W-:-:S03]  /*e6b0*/  F2FP.SATFINITE.E5M2.F32.PACK_AB_MERGE_C R5, RZ, R3, RZ ;  /* 0x00000003ff05723e */ /* 0x001fc600048060ff */
[----:B------:R-:W-:Y:S01]  /*e6c0*/  @!P5 STG.E.U8 desc[UR22][R26.64+0xe1], R11 ;  /* 0x0000e10b1a00d986 */ /* 0x000fe2000c101116 */
[----:B------:R-:W-:-:S03]  /*e6d0*/  ISETP.LT.OR P5, PT, R34, 0xea, !P2 ;  /* 0x000000ea2200780c */ /* 0x000fc600057a1670 */
[----:B------:R0:W-:Y:S01]  /*e6e0*/  @!P4 STG.E.U8 desc[UR22][R26.64+0xe0], R7 ;  /* 0x0000e0071a00c986 */ /* 0x0001e2000c101116 */
[----:B------:R-:W-:-:S03]  /*e6f0*/  ISETP.LT.OR P4, PT, R34, 0xe9, !P1 ;  /* 0x000000e92200780c */ /* 0x000fc60004f81670 */
[----:B------:R0:W-:Y:S01]  /*e700*/  @!P6 STG.E.U8 desc[UR22][R24.64+0xe8], R5 ;  /* 0x0000e8051800e986 */ /* 0x0001e2000c101116 */
[----:B------:R-:W-:Y:S01]  /*e710*/  ISETP.LT.OR P6, PT, R34, 0xea, !P1 ;  /* 0x000000ea2200780c */ /* 0x000fe20004fc1670 */
[----:B------:R-:W-:Y:S01]  /*e720*/  FMUL R2, R219, UR24 ;  /* 0x00000018db027c20 */ /* 0x000fe20008400000 */
[----:B------:R-:W-:Y:S01]  /*e730*/  FMUL R3, R218, UR24 ;  /* 0x00000018da037c20 */ /* 0x000fe20008400000 */
[----:B-1----:R-:W-:-:S03]  /*e740*/  F2FP.SATFINITE.E5M2.F32.PACK_AB_MERGE_C R9, RZ, R0, RZ ;  /* 0x00000000ff09723e */ /* 0x002fc600048060ff */
[----:B------:R-:W-:Y:S02]  /*e750*/  F2FP.SATFINITE.E5M2.F32.PACK_AB_MERGE_C R13, RZ, R2, RZ ;  /* 0x00000002ff0d723e */ /* 0x000fe400048060ff */
[----:B0-----:R-:W-:Y:S01]  /*e760*/  F2FP.SATFINITE.E5M2.F32.PACK_AB_MERGE_C R7, RZ, R3, RZ ;  /* 0x00000003ff07723e */ /* 0x001fe200048060ff */
[----:B------:R0:W-:Y:S01]  /*e770*/  @!P5 STG.E.U8 desc[UR22][R24.64+0xe9], R9 ;  /* 0x0000e9091800d986 */ /* 0x0001e2000c101116 */
[----:B------:R-:W-:-:S03]  /*e780*/  ISETP.LT.OR P5, PT, R34, 0xf2, !P2 ;  /* 0x000000f22200780c */ /* 0x000fc600057a1670 */
[----:B------:R-:W-:Y:S01]  /*e790*/  @!P4 STG.E.U8 desc[UR22][R26.64+0xe8], R13 ;  /* 0x0000e80d1a00c986 */ /* 0x000fe2000c101116 */
[----:B------:R-:W-:-:S03]  /*e7a0*/  ISETP.LT.OR P4, PT, R34, 0xf1, !P2 ;  /* 0x000000f12200780c */ /* 0x000fc60005781670 */
[----:B------:R1:W-:Y:S01]  /*e7b0*/  @!P6 STG.E.U8 desc[UR22][R26.64+0xe9], R7 ;  /* 0x0000e9071a00e986 */ /* 0x0003e2000c101116 */
[----:B------:R-:W-:Y:S01]  /*e7c0*/  ISETP.LT.OR P6, PT, R34, 0xf1, !P1 ;  /* 0x000000f12200780c */ /* 0x000fe20004fc1670 */
[----:B------:R-:W-:Y:S01]  /*e7d0*/  FMUL R0, R220, UR24 ;  /* 0x00000018dc007c20 */ /* 0x000fe20008400000 */
[----:B------:R-:W-:Y:S01]  /*e7e0*/  FMUL R2, R221, UR24 ;  /* 0x00000018dd027c20 */ /* 0x000fe20008400000 */
[----:B------:R-:W-:-:S03]  /*e7f0*/  FMUL R3, R223, UR24 ;  /* 0x00000018df037c20 */ /* 0x000fc60008400000 */
[----:B------:R-:W-:Y:S02]  /*e800*/  F2FP.SATFINITE.E5M2.F32.PACK_AB_MERGE_C R5, RZ, R0, RZ ;  /* 0x00000000ff05723e */ /* 0x000fe400048060ff */
[----:B------:R-:W-:Y:S02]  /*e810*/  F2FP.SATFINITE.E5M2.F32.PACK_AB_MERGE_C R11, RZ, R2, RZ ;  /* 0x00000002ff0b723e */ /* 0x000fe400048060ff */
[----:B0-----:R-:W-:Y:S01]  /*e820*/  F2FP.SATFINITE.E5M2.F32.PACK_AB_MERGE_C R9, RZ, R3, RZ ;  /* 0x00000003ff09723e */ /* 0x001fe200048060ff */
[----:B------:R-:W-:Y:S01]  /*e830*/  @!P4 STG.E.U8 desc[UR22][R24.64+0xf0], R5 ;  /* 0x0000f0051800c986 */ /* 0x000fe2000c101116 */
[----:B------:R-:W-:-:S03]  /*e840*/  ISETP.LT.OR P4, PT, R34, 0xf2, !P1 ;  /* 0x000000f22200780c */ /* 0x000fc60004f81670 */
[----:B------:R0:W-:Y:S01]  /*e850*/  @!P5 STG.E.U8 desc[UR22][R24.64+0xf1], R11 ;  /* 0x0000f10b1800d986 */ /* 0x0001e2000c101116 */
[C---:B------:R-:W-:Y:S02]  /*e860*/  ISETP.LT.OR P5, PT, R34.reuse, 0xf9, !P2 ;  /* 0x000000f92200780c */ /* 0x040fe400057a1670 */
[C---:B------:R-:W-:Y:S01]  /*e870*/  ISETP.LT.OR P2, PT, R34.reuse, 0xfa, !P2 ;  /* 0x000000fa2200780c */ /* 0x040fe20005741670 */
[----:B------:R0:W-:Y:S01]  /*e880*/  @!P6 STG.E.U8 desc[UR22][R26.64+0xf0], R9 ;  /* 0x0000f0091a00e986 */ /* 0x0001e2000c101116 */
[C---:B------:R-:W-:Y:S02]  /*e890*/  ISETP.LT.OR P6, PT, R34.reuse, 0xf9, !P1 ;  /* 0x000000f92200780c */ /* 0x040fe40004fc1670 */
[----:B------:R-:W-:Y:S01]  /*e8a0*/  ISETP.LT.OR P1, PT, R34, 0xfa, !P1 ;  /* 0x000000fa2200780c */ /* 0x000fe20004f21670 */
[----:B---3--:R-:W-:Y:S01]  /*e8b0*/  FMUL R0, R222, UR24 ;  /* 0x00000018de007c20 */ /* 0x008fe20008400000 */
[----:B----4-:R-:W-:-:S04]  /*e8c0*/  FMUL R2, R225, UR24 ;  /* 0x00000018e1027c20 */ /* 0x010fc80008400000 */
[----:B-1----:R-:W-:Y:S01]  /*e8d0*/  F2FP.SATFINITE.E5M2.F32.PACK_AB_MERGE_C R7, RZ, R0, RZ ;  /* 0x00000000ff07723e */ /* 0x002fe200048060ff */
[----:B--2---:R-:W-:Y:S01]  /*e8e0*/  FMUL R3, R224, UR24 ;  /* 0x00000018e0037c20 */ /* 0x004fe20008400000 */
[----:B------:R-:W-:Y:S01]  /*e8f0*/  FMUL R4, R226, UR24 ;  /* 0x00000018e2047c20 */ /* 0x000fe20008400000 */
[----:B0-----:R-:W-:-:S03]  /*e900*/  F2FP.SATFINITE.E5M2.F32.PACK_AB_MERGE_C R11, RZ, R2, RZ ;  /* 0x00000002ff0b723e */ /* 0x001fc600048060ff */
[----:B------:R-:W-:Y:S01]  /*e910*/  F2FP.SATFINITE.E5M2.F32.PACK_AB_MERGE_C R3, RZ, R3, RZ ;  /* 0x00000003ff03723e */ /* 0x000fe200048060ff */
[----:B------:R-:W-:Y:S01]  /*e920*/  FMUL R5, R227, UR24 ;  /* 0x00000018e3057c20 */ /* 0x000fe20008400000 */
[----:B------:R-:W-:Y:S01]  /*e930*/  F2FP.SATFINITE.E5M2.F32.PACK_AB_MERGE_C R9, RZ, R4, RZ ;  /* 0x00000004ff09723e */ /* 0x000fe200048060ff */
[----:B------:R0:W-:Y:S03]  /*e940*/  @!P4 STG.E.U8 desc[UR22][R26.64+0xf1], R7 ;  /* 0x0000f1071a00c986 */ /* 0x0001e6000c101116 */
[----:B------:R-:W-:Y:S01]  /*e950*/  F2FP.SATFINITE.E5M2.F32.PACK_AB_MERGE_C R5, RZ, R5, RZ ;  /* 0x00000005ff05723e */ /* 0x000fe200048060ff */
[----:B------:R0:W-:Y:S04]  /*e960*/  @!P5 STG.E.U8 desc[UR22][R24.64+0xf8], R11 ;  /* 0x0000f80b1800d986 */ /* 0x0001e8000c101116 */
[----:B------:R0:W-:Y:S04]  /*e970*/  @!P2 STG.E.U8 desc[UR22][R24.64+0xf9], R3 ;  /* 0x0000f9031800a986 */ /* 0x0001e8000c101116 */
[----:B------:R0:W-:Y:S04]  /*e980*/  @!P6 STG.E.U8 desc[UR22][R26.64+0xf8], R9 ;  /* 0x0000f8091a00e986 */ /* 0x0001e8000c101116 */
[----:B------:R0:W-:Y:S02]  /*e990*/  @!P1 STG.E.U8 desc[UR22][R26.64+0xf9], R5 ;  /* 0x0000f9051a009986 */ /* 0x0001e4000c101116 */
.L_x_298:
[----:B------:R-:W-:Y:S05]  /*e9a0*/  BSYNC B0 ;  /* 0x0000000000007941 */ /* 0x000fea0003800000 */
.L_x_40:
[----:B------:R-:W2:Y:S01]  /*e9b0*/  LDL.LU R22, [R1+0x80] ;  /* 0x0000800001167983 */ /* 0x000ea20000300800 */
[----:B0-----:R-:W-:Y:S01]  /*e9c0*/  IMAD.U32 R3, RZ, RZ, UR18 ;  /* 0x00000012ff037e24 */ /* 0x001fe2000f8e00ff */
[----:B------:R-:W-:Y:S02]  /*e9d0*/  ULDC.64 UR6, c[0x0][0x650] ;  /* 0x0001940000067ab9 */ /* 0x000fe40000000a00 */
[----:B------:R-:W3:Y:S01]  /*e9e0*/  LDL.LU R19, [R1+0x84] ;  /* 0x0000840001137983 */ /* 0x000ee20000300800 */
[----:B-----5:R-:W-:Y:S01]  /*e9f0*/  IMAD.U32 R0, RZ, RZ, UR20 ;  /* 0x00000014ff007e24 */ /* 0x020fe2000f8e00ff */
[----:B------:R0:W-:Y:S01]  /*ea00*/  SYNCS.ARRIVE.TRANS64.A1T0 RZ, [R3+UR29], RZ ;  /* 0x000000ff03ff79a7 */ /* 0x0001e2000810001d */
[----:B------:R-:W-:Y:S02]  /*ea10*/  IMAD.U32 R2, RZ, RZ, UR20 ;  /* 0x00000014ff027e24 */ /* 0x000fe4000f8e00ff */
[----:B------:R-:W-:Y:S02]  /*ea20*/  IMAD.MOV.U32 R4, RZ, RZ, -0x1 ;  /* 0xffffffffff047424 */ /* 0x000fe400078e00ff */
[----:B0-----:R-:W-:Y:S01]  /*ea30*/  IMAD.U32 R3, RZ, RZ, UR15 ;  /* 0x0000000fff037e24 */ /* 0x001fe2000f8e00ff */
[----:B---3--:R-:W-:-:S02]  /*ea40*/  LEA R19, P1, R0, R19, 0x1 ;  /* 0x0000001300137211 */ /* 0x008fc400078208ff */
[----:B------:R-:W-:Y:S02]  /*ea50*/  PRMT R0, RZ, 0x7610, R0 ;  /* 0x00007610ff007816 */ /* 0x000fe40000000000 */
[----:B--2---:R-:W-:Y:S01]  /*ea60*/  LEA.HI.X R22, R2, R22, R3, 0x1, P1 ;  /* 0x0000001602167211 */ /* 0x004fe200008f0c03 */
[----:B------:R-:W-:Y:S01]  /*ea70*/  IMAD.MOV.U32 R2, RZ, RZ, -0x1 ;  /* 0xffffffffff027424 */ /* 0x000fe200078e00ff */
[----:B------:R0:W-:Y:S01]  /*ea80*/  STL [R1+0x84], R19 ;  /* 0x0000841301007387 */ /* 0x0001e20000100800 */
[----:B------:R-:W-:Y:S01]  /*ea90*/  IMAD.MOV.U32 R3, RZ, RZ, -0x1 ;  /* 0xffffffffff037424 */ /* 0x000fe200078e00ff */
[----:B------:R-:W-:Y:S02]  /*eaa0*/  ISETP.GE.U32.AND P1, PT, R19, UR6, PT ;  /* 0x0000000613007c0c */ /* 0x000fe4000bf26070 */
[----:B------:R0:W-:Y:S02]  /*eab0*/  STL [R1+0x80], R22 ;  /* 0x0000801601007387 */ /* 0x0001e40000100800 */
[----:B------:R-:W-:-:S02]  /*eac0*/  ISETP.GE.U32.AND.EX P1, PT, R22, UR7, PT, P1 ;  /* 0x0000000716007c0c */ /* 0x000fc4000bf26110 */
[----:B------:R0:W-:Y:S04]  /*ead0*/  STL [R1+0x88], R4 ;  /* 0x0000880401007387 */ /* 0x0001e80000100800 */
[----:B------:R0:W-:Y:S04]  /*eae0*/  STL [R1+0x78], R2 ;  /* 0x0000780201007387 */ /* 0x0001e80000100800 */
[----:B------:R0:W-:Y:S03]  /*eaf0*/  STL [R1+0x8c], R3 ;  /* 0x00008c0301007387 */ /* 0x0001e60000100800 */
[----:B------:R-:W-:Y:S05]  /*eb00*/  @P1 BRA `(.L_x_299) ;  /* 0x0000000400741947 */ /* 0x000fea0003800000 */
[----:B------:R-:W2:Y:S01]  /*eb10*/  S2R R14, SR_CTAID.X ;  /* 0x00000000000e7919 */ /* 0x000ea20000002500 */
[----:B------:R-:W3:Y:S01]  /*eb20*/  LDC.64 R8, c[0x0][0x628] ;  /* 0x00018a00ff087b82 */ /* 0x000ee20000000a00 */
[----:B------:R-:W-:Y:S01]  /*eb30*/  ULDC UR6, c[0x0][0x150] ;  /* 0x0000540000067ab9 */ /* 0x000fe20000000800 */
[----:B------:R-:W-:Y:S01]  /*eb40*/  IMAD.MOV.U32 R6, RZ, RZ, R19 ;  /* 0x000000ffff067224 */ /* 0x000fe200078e0013 */
[----:B------:R-:W0:Y:S01]  /*eb50*/  S2R R16, SR_CTAID.Y ;  /* 0x0000000000107919 */ /* 0x000e220000002600 */
[----:B------:R-:W-:-:S04]  /*eb60*/  IMAD.MOV.U32 R7, RZ, RZ, R22 ;  /* 0x000000ffff077224 */ /* 0x000fc800078e0016 */
[----:B------:R-:W0:Y:S08]  /*eb70*/  LDC R17, c[0x0][0x144] ;  /* 0x00005100ff117b82 */ /* 0x000e300000000800 */
[----:B------:R-:W0:Y:S08]  /*eb80*/  LDC R10, c[0x0][0x630] ;  /* 0x00018c00ff0a7b82 */ /* 0x000e300000000800 */
[----:B------:R-:W0:Y:S01]  /*eb90*/  LDC.64 R12, c[0x0][0x620] ;  /* 0x00018800ff0c7b82 */ /* 0x000e220000000a00 */
[----:B---3--:R-:W-:-:S04]  /*eba0*/  ISETP.NE.U32.AND P1, PT, R8, RZ, PT ;  /* 0x000000ff0800720c */ /* 0x008fc80003f25070 */
[----:B------:R-:W-:Y:S02]  /*ebb0*/  ISETP.NE.AND.EX P1, PT, R9, RZ, PT, P1 ;  /* 0x000000ff0900720c */ /* 0x000fe40003f25310 */
[----:B--2---:R-:W-:-:S05]  /*ebc0*/  I2FP.F32.U32 R0, R14 ;  /* 0x0000000e00007245 */ /* 0x004fca0000201000 */
[----:B------:R-:W-:-:S04]  /*ebd0*/  FMUL R0, R0, UR6 ;  /* 0x0000000600007c20 */ /* 0x000fc80008400000 */
[----:B------:R2:W3:Y:S02]  /*ebe0*/  F2I.U32.TRUNC.NTZ R15, R0 ;  /* 0x00000000000f7305 */ /* 0x0004e4000020f000 */
[----:B------:R-:W-:Y:S05]  /*ebf0*/  @!P1 BRA `(.L_x_300) ;  /* 0x0000000000289947 */ /* 0x000fea0003800000 */
[----:B--2---:R-:W2:Y:S02]  /*ec00*/  LDC R0, c[0x0][0x634] ;  /* 0x00018d00ff007b82 */ /* 0x004ea40000000800 */
[----:B--2---:R-:W-:-:S05]  /*ec10*/  IADD3 R7, P1, R19, R0, RZ ;  /* 0x0000000013077210 */ /* 0x004fca0007f3e0ff */
[----:B------:R-:W-:-:S04]  /*ec20*/  IMAD.X R11, RZ, RZ, R22, P1 ;  /* 0x000000ffff0b7224 */ /* 0x000fc800008e0616 */
[----:B0-----:R-:W-:-:S04]  /*ec30*/  IMAD.WIDE.U32 R2, R11, R8, RZ ;  /* 0x000000080b027225 */ /* 0x001fc800078e00ff */
[----:B------:R-:W-:-:S04]  /*ec40*/  IMAD.WIDE.U32 R4, P1, R7, R9, R2 ;  /* 0x0000000907047225 */ /* 0x000fc80007820002 */
[----:B------:R-:W-:-:S04]  /*ec50*/  IMAD.WIDE.U32 R2, R7, R8, RZ ;  /* 0x0000000807027225 */ /* 0x000fc800078e00ff */
[----:B------:R-:W-:Y:S01]  /*ec60*/  IMAD.X R7, RZ, RZ, RZ, P1 ;  /* 0x000000ffff077224 */ /* 0x000fe200008e06ff */
[----:B------:R-:W-:Y:S01]  /*ec70*/  IADD3 RZ, P1, R3, R4, RZ ;  /* 0x0000000403ff7210 */ /* 0x000fe20007f3e0ff */
[----:B------:R-:W-:-:S04]  /*ec80*/  IMAD.MOV.U32 R6, RZ, RZ, R5 ;  /* 0x000000ffff067224 */ /* 0x000fc800078e0005 */
[----:B------:R-:W-:-:S08]  /*ec90*/  IMAD.WIDE.U32.X R6, R11, R9, R6, P1 ;  /* 0x000000090b067225 */ /* 0x000fd000008e0406 */
.L_x_300:
[-CC-:B0-----:R-:W-:Y:S01]  /*eca0*/  SHF.R.U64 R11, R6, R10.reuse, R7.reuse ;  /* 0x0000000a060b7219 */ /* 0x181fe20000001207 */
[----:B------:R-:W0:Y:S01]  /*ecb0*/  LDC.64 R20, c[0x0][0x640] ;  /* 0x00019000ff147b82 */ /* 0x000e220000000a00 */
[----:B--2---:R-:W-:Y:S01]  /*ecc0*/  SHF.R.U32.HI R0, RZ, R10, R7 ;  /* 0x0000000aff007219 */ /* 0x004fe20000011607 */
[----:B------:R-:W-:Y:S01]  /*ecd0*/  IMAD.MOV.U32 R2, RZ, RZ, R19 ;  /* 0x000000ffff027224 */ /* 0x000fe200078e0013 */
[----:B------:R-:W-:Y:S01]  /*ece0*/  IADD3 R5, P1, RZ, -R11, RZ ;  /* 0x8000000bff057210 */ /* 0x000fe20007f3e0ff */
[----:B---3--:R-:W-:Y:S01]  /*ecf0*/  IMAD.MOV R15, RZ, RZ, -R15 ;  /* 0x000000ffff0f7224 */ /* 0x008fe200078e0a0f */
[----:B------:R-:W-:Y:S01]  /*ed00*/  ULDC UR6, c[0x0][0x154] ;  /* 0x0000550000067ab9 */ /* 0x000fe20000000800 */
[----:B------:R-:W-:Y:S02]  /*ed10*/  IMAD.MOV.U32 R7, RZ, RZ, 0x1 ;  /* 0x00000001ff077424 */ /* 0x000fe400078e00ff */
[----:B------:R-:W2:Y:S01]  /*ed20*/  LDC R4, c[0x0][0x618] ;  /* 0x00018600ff047b82 */ /* 0x000ea20000000800 */
[----:B------:R-:W-:-:S02]  /*ed30*/  IMAD.X R3, RZ, RZ, ~R0, P1 ;  /* 0x000000ffff037224 */ /* 0x000fc400008e0e00 */
[----:B------:R-:W-:Y:S02]  /*ed40*/  IMAD R17, R17, R15, R14 ;  /* 0x0000000f11117224 */ /* 0x000fe400078e020e */
[-C--:B------:R-:W-:Y:S02]  /*ed50*/  IMAD R0, R3, R12.reuse, RZ ;  /* 0x0000000c03007224 */ /* 0x080fe400078e02ff */
[----:B------:R-:W-:Y:S01]  /*ed60*/  IMAD.MOV.U32 R3, RZ, RZ, R22 ;  /* 0x000000ffff037224 */ /* 0x000fe200078e0016 */
[----:B------:R-:W3:Y:S01]  /*ed70*/  LDC R6, c[0x0][0x608] ;  /* 0x00018200ff067b82 */ /* 0x000ee20000000800 */
[----:B------:R-:W-:-:S04]  /*ed80*/  IMAD.WIDE.U32 R2, R5, R12, R2 ;  /* 0x0000000c05027225 */ /* 0x000fc800078e0002 */
[----:B------:R-:W-:-:S03]  /*ed90*/  IMAD R5, R5, R13, R0 ;  /* 0x0000000d05057224 */ /* 0x000fc600078e0200 */
[----:B------:R-:W5:Y:S01]  /*eda0*/  LDC R18, c[0x0][0x658] ;  /* 0x00019600ff127b82 */ /* 0x000f620000000800 */
[----:B------:R-:W-:Y:S01]  /*edb0*/  I2FP.F32.U32 R0, R16 ;  /* 0x0000001000007245 */ /* 0x000fe20000201000 */
[----:B------:R-:W-:Y:S01]  /*edc0*/  IMAD.IADD R3, R3, 0x1, R5 ;  /* 0x0000000103037824 */ /* 0x000fe200078e0205 */
[----:B0-----:R-:W-:Y:S01]  /*edd0*/  ISETP.NE.U32.AND P1, PT, R20, RZ, PT ;  /* 0x000000ff1400720c */ /* 0x001fe20003f25070 */
[----:B------:R-:W-:Y:S02]  /*ede0*/  IMAD.MOV.U32 R5, RZ, RZ, -0x1 ;  /* 0xffffffffff057424 */ /* 0x000fe400078e00ff */
[----:B------:R-:W-:Y:S02]  /*edf0*/  FMUL R0, R0, UR6 ;  /* 0x0000000600007c20 */ /* 0x000fe40008400000 */
[----:B------:R-:W0:Y:S01]  /*ee00*/  LDC R15, c[0x0][0x148] ;  /* 0x00005200ff0f7b82 */ /* 0x000e220000000800 */
[----:B--2---:R-:W-:Y:S01]  /*ee10*/  SHF.R.U64 R10, R2, R4, R3 ;  /* 0x00000004020a7219 */ /* 0x004fe20000001203 */
[----:B------:R2:W0:Y:S01]  /*ee20*/  F2I.U32.TRUNC.NTZ R13, R0 ;  /* 0x00000000000d7305 */ /* 0x000422000020f000 */
[----:B------:R-:W-:-:S02]  /*ee30*/  ISETP.NE.AND.EX P1, PT, R21, RZ, PT, P1 ;  /* 0x000000ff1500720c */ /* 0x000fc40003f25310 */
[----:B------:R-:W-:-:S03]  /*ee40*/  SHF.R.U32.HI R3, RZ, R4, R3 ;  /* 0x00000004ff037219 */ /* 0x000fc60000011603 */
[----:B------:R-:W0:Y:S01]  /*ee50*/  LDC R14, c[0x0][0x600] ;  /* 0x00018000ff0e7b82 */ /* 0x000e220000000800 */
[-CC-:B---3--:R-:W-:Y:S02]  /*ee60*/  SHF.R.U64 R8, R10, R6.reuse, R3.reuse ;  /* 0x000000060a087219 */ /* 0x188fe40000001203 */
[----:B------:R-:W-:-:S05]  /*ee70*/  SHF.R.U32.HI R3, RZ, R6, R3 ;  /* 0x00000006ff037219 */ /* 0x000fca0000011603 */
[----:B------:R-:W3:Y:S01]  /*ee80*/  LDC R22, c[0x0][0x648] ;  /* 0x00019200ff167b82 */ /* 0x000ee20000000800 */
[-CC-:B-----5:R-:W-:Y:S02]  /*ee90*/  SHF.R.U64 R12, R8, R18.reuse, R3.reuse ;  /* 0x00000012080c7219 */ /* 0x1a0fe40000001203 */
[-C--:B------:R-:W-:Y:S02]  /*eea0*/  SHF.L.U32 R5, R5, R18.reuse, RZ ;  /* 0x0000001205057219 */ /* 0x080fe400000006ff */
[-C--:B------:R-:W-:Y:S01]  /*eeb0*/  SHF.R.U32.HI R3, RZ, R18.reuse, R3 ;  /* 0x00000012ff037219 */ /* 0x080fe20000011603 */
[----:B------:R-:W-:Y:S01]  /*eec0*/  IMAD.MOV.U32 R2, RZ, RZ, R12 ;  /* 0x000000ffff027224 */ /* 0x000fe200078e000c */
[----:B------:R-:W-:Y:S01]  /*eed0*/  SHF.L.U32 R18, R7, R18, RZ ;  /* 0x0000001207127219 */ /* 0x000fe200000006ff */
[----:B------:R-:W0:Y:S01]  /*eee0*/  LDC R23, c[0x0][0x638] ;  /* 0x00018e00ff177b82 */ /* 0x000e220000000800 */
[----:B------:R-:W-:-:S07]  /*eef0*/  LOP3.LUT R19, RZ, R5, RZ, 0x33, !PT ;  /* 0x00000005ff137212 */ /* 0x000fce00078e33ff */
[----:B------:R-:W0:Y:S01]  /*ef00*/  LDC R24, c[0x0][0x610] ;  /* 0x00018400ff187b82 */ /* 0x000e220000000800 */
[----:B--2---:R-:W-:Y:S05]  /*ef10*/  @!P1 BRA `(.L_x_301) ;  /* 0x0000000000289947 */ /* 0x004fea0003800000 */
[----:B------:R-:W2:Y:S02]  /*ef20*/  LDC R7, c[0x0][0x64c] ;  /* 0x00019300ff077b82 */ /* 0x000ea40000000800 */
[----:B--2---:R-:W-:-:S05]  /*ef30*/  IADD3 R7, P1, R12, R7, RZ ;  /* 0x000000070c077210 */ /* 0x004fca0007f3e0ff */
        /* <DEDUP_REMOVED lines=8> */
.L_x_301:
[----:B---3--:R-:W-:Y:S01]  /*efc0*/  SHF.R.U64 R0, R2, R22, R3 ;  /* 0x0000001602007219 */ /* 0x008fe20000001203 */
[----:B0-----:R-:W-:Y:S01]  /*efd0*/  VIADD R7, R14, 0xffffffff ;  /* 0xffffffff0e077836 */ /* 0x001fe20000000000 */
[----:B------:R-:W-:Y:S01]  /*efe0*/  LOP3.LUT R5, R8, R19, RZ, 0xc0, !PT ;  /* 0x0000001308057212 */ /* 0x000fe200078ec0ff */
[----:B------:R-:W-:Y:S02]  /*eff0*/  IMAD.MOV R13, RZ, RZ, -R13 ;  /* 0x000000ffff0d7224 */ /* 0x000fe400078e0a0d */
[----:B------:R-:W-:Y:S02]  /*f000*/  IMAD.MOV R3, RZ, RZ, -R0 ;  /* 0x000000ffff037224 */ /* 0x000fe400078e0a00 */
[----:B------:R-:W-:Y:S01]  /*f010*/  IMAD R2, R18, R0, R5 ;  /* 0x0000000012027224 */ /* 0x000fe200078e0205 */
[----:B------:R-:W-:Y:S01]  /*f020*/  LOP3.LUT R5, R10, R7, RZ, 0xc0, !PT ;  /* 0x000000070a057212 */ /* 0x000fe200078ec0ff */
[----:B------:R-:W-:Y:S02]  /*f030*/  @P3 IMAD R17, R15, R13, R16 ;  /* 0x0000000d0f113224 */ /* 0x000fe400078e0210 */
[----:B------:R-:W-:-:S02]  /*f040*/  IMAD R0, R3, R23, R12 ;  /* 0x0000001703007224 */ /* 0x000fc400078e020c */
[----:B------:R-:W-:Y:S02]  /*f050*/  IMAD.MOV.U32 R4, RZ, RZ, 0x1 ;  /* 0x00000001ff047424 */ /* 0x000fe400078e00ff */
[----:B------:R-:W-:Y:S02]  /*f060*/  IMAD R2, R2, R24, R17 ;  /* 0x0000001802027224 */ /* 0x000fe400078e0211 */
[----:B------:R-:W-:Y:S01]  /*f070*/  IMAD R3, R0, R14, R5 ;  /* 0x0000000e00037224 */ /* 0x000fe200078e0205 */
[----:B------:R-:W-:-:S04]  /*f080*/  PRMT R0, R4, 0x7610, R0 ;  /* 0x0000761004007816 */ /* 0x000fc80000000000 */
[----:B------:R-:W-:Y:S02]  /*f090*/  SEL R4, R3, R2, !P3 ;  /* 0x0000000203047207 */ /* 0x000fe40005800000 */
[----:B------:R-:W-:-:S03]  /*f0a0*/  SEL R2, R2, R3, !P3 ;  /* 0x0000000302027207 */ /* 0x000fc60005800000 */
[----:B------:R2:W-:Y:S04]  /*f0b0*/  STL [R1+0x8c], R4 ;  /* 0x00008c0401007387 */ /* 0x0005e80000100800 */
[----:B------:R2:W-:Y:S04]  /*f0c0*/  STL [R1+0x78], R11 ;  /* 0x0000780b01007387 */ /* 0x0005e80000100800 */
[----:B------:R2:W-:Y:S02]  /*f0d0*/  STL [R1+0x88], R2 ;  /* 0x0000880201007387 */ /* 0x0005e40000100800 */
.L_x_299:
[----:B------:R-:W-:Y:S01]  /*f0e0*/  LOP3.LUT P1, RZ, R0, 0xff, RZ, 0xc0, !PT ;  /* 0x000000ff00ff7812 */ /* 0x000fe2000782c0ff */
[----:B------:R-:W-:-:S12]  /*f0f0*/  ULOP3.LUT UR30, UR30, 0x1, URZ, 0x3c, !UPT ;  /* 0x000000011e1e7892 */ /* 0x000fd8000f8e3c3f */
[----:B------:R-:W-:Y:S05]  /*f100*/  @P1 BRA `(.L_x_302) ;  /* 0xffffff2400c81947 */ /* 0x000fea000383ffff */
[----:B------:R-:W-:Y:S05]  /*f110*/  EXIT ;  /* 0x000000000000794d */ /* 0x000fea0003800000 */
.L_x_18:
[----:B------:R-:W-:-:S08]  /*f120*/  ISETP.NE.AND P0, PT, RZ, UR6, PT ;  /* 0x00000006ff007c0c */ /* 0x000fd0000bf05270 */
[----:B0123--:R-:W0:-:S00]  /*f130*/  USETMAXREG.DEALLOC.CTAPOOL 0x28 ;  /* 0x00000028000079c8 */ /* 0x00fe0000080e0500 */
[----:B------:R-:W-:Y:S05]  /*f140*/  @P0 EXIT ;  /* 0x000000000000094d */ /* 0x000fea0003800000 */
[----:B0-----:R-:W-:Y:S01]  /*f150*/  LOP3.LUT P0, RZ, R0, 0xff, RZ, 0xc0, !PT ;  /* 0x000000ff00ff7812 */ /* 0x001fe2000780c0ff */
[----:B------:R-:W-:Y:S02]  /*f160*/  IMAD.MOV.U32 R0, RZ, RZ, 0x1 ;  /* 0x00000001ff007424 */ /* 0x000fe400078e00ff */
[----:B------:R-:W-:-:S10]  /*f170*/  IMAD.MOV.U32 R9, RZ, RZ, RZ ;  /* 0x000000ffff097224 */ /* 0x000fd400078e00ff */
[----:B------:R-:W-:Y:S05]  /*f180*/  @!P0 BRA `(.L_x_303) ;  /* 0x0000000c00608947 */ /* 0x000fea0003800000 */
[----:B------:R-:W0:Y:S01]  /*f190*/  S2UR UR8, SR_CgaCtaId ;  /* 0x00000000000879c3 */ /* 0x000e220000008800 */
[----:B------:R-:W-:Y:S01]  /*f1a0*/  LOP3.LUT P0, RZ, R2, 0x1f, RZ, 0xc0, !PT ;  /* 0x0000001f02ff7812 */ /* 0x000fe2000780c0ff */
[----:B------:R-:W-:Y:S01]  /*f1b0*/  ULDC UR5, c[0x0][0x658] ;  /* 0x0001960000057ab9 */ /* 0x000fe20000000800 */
[----:B------:R-:W-:Y:S01]  /*f1c0*/  UMOV UR6, 0xffffffff ;  /* 0xffffffff00067882 */ /* 0x000fe20000000000 */
[----:B------:R-:W-:Y:S01]  /*f1d0*/  BSSY B0, `(.L_x_303) ;  /* 0x00000d3000007945 */ /* 0x000fe20003800000 */
[----:B------:R-:W-:Y:S01]  /*f1e0*/  USHF.L.U32 UR6, UR6, UR5, URZ ;  /* 0x0000000506067299 */ /* 0x000fe2000800063f */
[C---:B------:R-:W-:Y:S01]  /*f1f0*/  ISETP.NE.AND P2, PT, R3.reuse, RZ, PT ;  /* 0x000000ff0300720c */ /* 0x040fe20003f45270 */
[----:B------:R-:W-:Y:S01]  /*f200*/  IMAD.MOV.U32 R10, RZ, RZ, 0x1 ;  /* 0x00000001ff0a7424 */ /* 0x000fe200078e00ff */
[----:B------:R-:W-:Y:S01]  /*f210*/  ISETP.NE.OR P0, PT, R3, RZ, !P0 ;  /* 0x000000ff0300720c */ /* 0x000fe20004705670 */
[----:B------:R-:W-:Y:S01]  /*f220*/  IMAD.MOV.U32 R0, RZ, RZ, 0x1 ;  /* 0x00000001ff007424 */ /* 0x000fe200078e00ff */
[----:B------:R-:W-:Y:S01]  /*f230*/  ULDC UR4, c[0x0][0x600] ;  /* 0x0001800000047ab9 */ /* 0x000fe20000000800 */
[----:B------:R-:W-:Y:S01]  /*f240*/  IMAD.MOV.U32 R9, RZ, RZ, RZ ;  /* 0x000000ffff097224 */ /* 0x000fe200078e00ff */
[----:B------:R-:W-:Y:S01]  /*f250*/  UMOV UR7, 0x1 ;  /* 0x0000000100077882 */ /* 0x000fe20000000000 */
[----:B------:R-:W-:-:S02]  /*f260*/  UIADD3 UR28, UR14, 0x1, URZ ;  /* 0x000000010e1c7890 */ /* 0x000fc4000fffe03f */
[----:B------:R-:W-:Y:S02]  /*f270*/  ULOP3.LUT UR25, UR13, 0x2, URZ, 0xfc, !UPT ;  /* 0x000000020d197892 */ /* 0x000fe4000f8efc3f */
[----:B------:R-:W-:Y:S02]  /*f280*/  UIADD3 UR4, UR4, -0x1, URZ ;  /* 0xffffffff04047890 */ /* 0x000fe4000fffe03f */
[----:B------:R-:W-:Y:S02]  /*f290*/  USHF.L.U32 UR22, UR7, UR5, URZ ;  /* 0x0000000507167299 */ /* 0x000fe4000800063f */
[----:B------:R-:W-:Y:S01]  /*f2a0*/  ULOP3.LUT UR19, URZ, UR6, URZ, 0x33, !UPT ;  /* 0x000000063f137292 */ /* 0x000fe2000f8e333f */
[----:B------:R-:W-:Y:S01]  /*f2b0*/  ULDC.64 UR26, c[0x0][0x198] ;  /* 0x00006600001a7ab9 */ /* 0x000fe20000000a00 */
[----:B0-----:R-:W-:-:S10]  /*f2c0*/  IMAD.U32 R8, RZ, RZ, UR8 ;  /* 0x00000008ff087e24 */ /* 0x001fd4000f8e00ff */
.L_x_315:
[----:B------:R-:W-:-:S03]  /*f2d0*/  UMOV UR5, 0xffffffff ;  /* 0xffffffff00057882 */ /* 0x000fc60000000000 */
[----:B01----:R-:W-:Y:S05]  /*f2e0*/  BRA.DIV UR5, `(.L_x_304) ;  /* 0x0000001605307947 */ /* 0x003fea000b800000 */
[----:B------:R-:W-:-:S13]  /*f2f0*/  ELECT P1, URZ, PT ;  /* 0x00000000003f782f */ /* 0x000fda0003820000 */
.L_x_335:
[----:B------:R-:W0:Y:S01]  /*f300*/  LDC R2, c[0x0][0x28c] ;  /* 0x0000a300ff027b82 */ /* 0x000e220000000800 */
[----:B------:R-:W-:Y:S01]  /*f310*/  BSSY B1, `(.L_x_305) ;  /* 0x000003f000017945 */ /* 0x000fe20003800000 */
[----:B0-----:R-:W-:-:S13]  /*f320*/  ISETP.LT.OR P1, PT, R2, 0x1, !P1 ;  /* 0x000000010200780c */ /* 0x001fda0004f21670 */
[----:B------:R-:W-:Y:S05]  /*f330*/  @P1 BRA `(.L_x_306) ;  /* 0x0000000000f01947 */ /* 0x000fea0003800000 */
[----:B------:R-:W2:Y:S04]  /*f340*/  LDL.LU R4, [R1+0x88] ;  /* 0x0000880001047983 */ /* 0x000ea80000300800 */
[----:B------:R-:W3:Y:S01]  /*f350*/  LDL.LU R3, [R1+0x8c] ;  /* 0x00008c0001037983 */ /* 0x000ee20000300800 */
[----:B------:R-:W-:Y:S02]  /*f360*/  IMAD.MOV.U32 R13, RZ, RZ, RZ ;  /* 0x000000ffff0d7224 */ /* 0x000fe400078e00ff */
[----:B------:R-:W-:Y:S02]  /*f370*/  IMAD.U32 R14, RZ, RZ, UR28 ;  /* 0x0000001cff0e7e24 */ /* 0x000fe4000f8e00ff */
[----:B------:R-:W-:Y:S02]  /*f380*/  IMAD.MOV.U32 R2, RZ, RZ, R0 ;  /* 0x000000ffff027224 */ /* 0x000fe400078e0000 */
[----:B--2---:R-:W-:-:S02]  /*f390*/  IMAD R8, R4, 0x4, R8 ;  /* 0x0000000404087824 */ /* 0x004fc400078e0208 */
[----:B---3--:R-:W-:Y:S02]  /*f3a0*/  IMAD.SHL.U32 R6, R3, 0x100, RZ ;  /* 0x0000010003067824 */ /* 0x008fe400078e00ff */
[----:B------:R-:W-:Y:S02]  /*f3b0*/  IMAD.MOV.U32 R3, RZ, RZ, R9 ;  /* 0x000000ffff037224 */ /* 0x000fe400078e0009 */
[----:B------:R-:W-:-:S07]  /*f3c0*/  IMAD.SHL.U32 R7, R8, 0x10, RZ ;  /* 0x0000001008077824 */ /* 0x000fce00078e00ff */
.L_x_310:
[----:B------:R-:W0:Y:S01]  /*f3d0*/  S2UR UR5, SR_CgaCtaId ;  /* 0x00000000000579c3 */ /* 0x000e220000008800 */
[----:B------:R-:W-:Y:S02]  /*f3e0*/  MOV R5, 0x400 ;  /* 0x0000040000057802 */ /* 0x000fe40000000f00 */
[----:B------:R-:W-:Y:S01]  /*f3f0*/  SHF.L.U32 R4, R2, 0x1f, RZ ;  /* 0x0000001f02047819 */ /* 0x000fe200000006ff */
[----:B0-----:R-:W-:-:S05]  /*f400*/  IMAD.U32 R8, RZ, RZ, UR5 ;  /* 0x00000005ff087e24 */ /* 0x001fca000f8e00ff */
[----:B------:R-:W-:Y:S02]  /*f410*/  LEA R12, R8, R5, 0x18 ;  /* 0x00000005080c7211 */ /* 0x000fe400078ec0ff */
[----:B------:R-:W0:Y:S03]  /*f420*/  @!P2 LDC R5, c[0x0][0x500] ;  /* 0x00014000ff05ab82 */ /* 0x000e260000000800 */
[----:B------:R-:W-:-:S04]  /*f430*/  IMAD R11, R3, 0x8, R12 ;  /* 0x00000008030b7824 */ /* 0x000fc800078e020c */
[----:B------:R-:W1:Y:S02]  /*f440*/  SYNCS.PHASECHK.TRANS64.TRYWAIT P1, [R11+URZ+0x58], R4 ;  /* 0x000058040b0075a7 */ /* 0x000e64000802017f */
[----:B-1----:R-:W-:Y:S05]  /*f450*/  @!P1 BRA `(.L_x_307) ;  /* 0x0000001000f49947 */ /* 0x002fea0003800000 */
.L_x_336:
[----:B------:R-:W-:Y:S01]  /*f460*/  UPRMT UR5, UR25, 0x9910, URZ ;  /* 0x0000991019057896 */ /* 0x000fe2000800003f */
[----:B0-----:R0:W-:Y:S03]  /*f470*/  @!P2 SYNCS.ARRIVE.TRANS64 RZ, [R11+URZ], R5 ;  /* 0x000000050bffa9a7 */ /* 0x0011e6000800003f */
[----:B------:R-:W-:-:S06]  /*f480*/  UISETP.NE.AND UP0, UPT, UR5, 0x2, UPT ;  /* 0x000000020500788c */ /* 0x000fcc000bf05270 */
[----:B------:R-:W-:-:S13]  /*f490*/  PLOP3.LUT P1, PT, PT, PT, UP0, 0x80, 0x0 ;  /* 0x000000000000781c */ /* 0x000fda0003f2f008 */
[----:B0-----:R-:W-:Y:S05]  /*f4a0*/  @P1 BRA `(.L_x_308) ;  /* 0x0000000000041947 */ /* 0x001fea0003800000 */
[----:B------:R-:W-:Y:S01]  /*f4b0*/  BPT.TRAP 0x1 ;  /* 0x000000040000795c */ /* 0x000fe20000300000 */
.L_x_308:
[----:B------:R-:W-:Y:S05]  /*f4c0*/  @P0 BRA `(.L_x_309) ;  /* 0x0000000000040947 */ /* 0x000fea0003800000 */
[----:B------:R-:W-:Y:S01]  /*f4d0*/  BPT.TRAP 0x1 ;  /* 0x000000040000795c */ /* 0x000fe20000300000 */
.L_x_309:
[----:B------:R-:W2:Y:S01]  /*f4e0*/  LDL R5, [R1+0x78] ;  /* 0x0000780001057983 */ /* 0x000ea20000100800 */
[----:B-1----:R-:W-:Y:S01]  /*f4f0*/  IMAD R4, R3, 0x4, R8 ;  /* 0x0000000403047824 */ /* 0x002fe200078e0208 */
[----:B------:R-:W-:Y:S01]  /*f500*/  R2UR UR9, R11 ;  /* 0x000000000b0972ca */ /* 0x000fe200000e0000 */
[----:B------:R-:W-:Y:S01]  /*f510*/  VIADD R14, R14, 0xffffffff ;  /* 0xffffffff0e0e7836 */ /* 0x000fe20000000000 */
[----:B------:R-:W-:Y:S01]  /*f520*/  UIADD3 UR6, UP0, UR26, 0xf0, URZ ;  /* 0x000000f01a067890 */ /* 0x000fe2000ff1e03f */
[--C-:B------:R-:W-:Y:S01]  /*f530*/  IMAD.U32 R4, R4, 0x400, R12.reuse ;  /* 0x0000040004047824 */ /* 0x100fe200078e000c */
[----:B------:R-:W-:Y:S01]  /*f540*/  R2UR UR11, R7 ;  /* 0x00000000070b72ca */ /* 0x000fe200000e0000 */
[----:B------:R-:W-:Y:S01]  /*f550*/  IMAD R12, R3, 0x4000, R12 ;  /* 0x00004000030c7824 */ /* 0x000fe200078e020c */
[----:B------:R-:W-:Y:S01]  /*f560*/  R2UR UR10, R13 ;  /* 0x000000000d0a72ca */ /* 0x000fe200000e0000 */
[----:B------:R-:W-:Y:S01]  /*f570*/  UIADD3 UR30, UP1, UR26, 0x1f0, URZ ;  /* 0x000001f01a1e7890 */ /* 0x000fe2000ff3e03f */
[----:B------:R-:W-:Y:S01]  /*f580*/  R2UR UR5, R4 ;  /* 0x00000000040572ca */ /* 0x000fe200000e0000 */
[----:B------:R-:W-:Y:S01]  /*f590*/  UIADD3.X UR7, URZ, UR27, URZ, UP0, !UPT ;  /* 0x0000001b3f077290 */ /* 0x000fe200087fe43f */
[----:B------:R-:W-:Y:S01]  /*f5a0*/  R2UR UR8, R12 ;  /* 0x000000000c0872ca */ /* 0x000fe200000e0000 */
[----:B------:R-:W-:Y:S01]  /*f5b0*/  VIADD R3, R3, 0x1 ;  /* 0x0000000103037836 */ /* 0x000fe20000000000 */
[----:B------:R-:W-:Y:S01]  /*f5c0*/  R2UR UR23, R6 ;  /* 0x00000000061772ca */ /* 0x000fe200000e0000 */
[----:B------:R-:W-:Y:S01]  /*f5d0*/  UIADD3.X UR31, URZ, UR27, URZ, UP1, !UPT ;  /* 0x0000001b3f1f7290 */ /* 0x000fe20008ffe43f */
[----:B------:R-:W-:Y:S01]  /*f5e0*/  ISETP.GT.AND P4, PT, R14, 0x1, PT ;  /* 0x000000010e00780c */ /* 0x000fe20003f84270 */
[----:B------:R-:W-:Y:S01]  /*f5f0*/  UMOV UR24, 0xf0000 ;  /* 0x000f000000187882 */ /* 0x000fe20000000000 */
[----:B------:R-:W-:Y:S01]  /*f600*/  UMOV UR16, 0x0 ;  /* 0x0000000000107882 */ /* 0x000fe20000000000 */
[----:B------:R-:W-:Y:S01]  /*f610*/  UMOV UR17, 0x10000000 ;  /* 0x1000000000117882 */ /* 0x000fe20000000000 */
[----:B------:R-:W-:Y:S01]  /*f620*/  ISETP.NE.AND P1, PT, R3, 0xb, PT ;  /* 0x0000000b0300780c */ /* 0x000fe20003f25270 */
[----:B------:R-:W-:-:S02]  /*f630*/  VIADD R13, R13, 0x40 ;  /* 0x000000400d0d7836 */ /* 0x000fc40000000000 */
[----:B------:R-:W-:Y:S01]  /*f640*/  UIADD3 UR5, UR5, 0x180, URZ ;  /* 0x0000018005057890 */ /* 0x000fe2000fffe03f */
[----:B------:R-:W-:Y:S01]  /*f650*/  SEL R3, R3, RZ, P1 ;  /* 0x000000ff03037207 */ /* 0x000fe20000800000 */
[----:B------:R-:W-:-:S05]  /*f660*/  UIADD3 UR18, UR8, 0xb180, URZ ;  /* 0x0000b18008127890 */ /* 0x000fca000fffe03f */
[----:B------:R-:W-:Y:S01]  /*f670*/  UMOV UR8, UR5 ;  /* 0x0000000500087c82 */ /* 0x000fe20008000000 */
[----:B--2---:R-:W-:Y:S02]  /*f680*/  R2UR UR12, R5 ;  /* 0x00000000050c72ca */ /* 0x004fe400000e0000 */
[----:B------:R-:W-:-:S04]  /*f690*/  SEL R5, RZ, 0x1, P1 ;  /* 0x00000001ff057807 */ /* 0x000fc80000800000 */
[----:B------:R-:W-:-:S07]  /*f6a0*/  LOP3.LUT R2, R2, R5, RZ, 0x3c, !PT ;  /* 0x0000000502027212 */ /* 0x000fce00078e3cff */
[----:B------:R0:W-:Y:S02]  /*f6b0*/  UTMALDG.3D.MULTICAST [UR8], [UR6], UR24, desc[UR16] ;  /* 0x00001008060073b4 */ /* 0x0001e40008011818 */
[----:B0-----:R-:W-:Y:S01]  /*f6c0*/  UMOV UR8, UR18 ;  /* 0x0000001200087c82 */ /* 0x001fe20008000000 */
[----:B------:R-:W-:Y:S02]  /*f6d0*/  UMOV UR11, UR23 ;  /* 0x00000017000b7c82 */ /* 0x000fe40008000000 */
[----:B------:R0:W-:Y:S02]  /*f6e0*/  UTMALDG.3D [UR8], [UR30], desc[UR16] ;  /* 0x000010081e0075b4 */ /* 0x0001e40008011000 */
[----:B0-----:R-:W-:Y:S05]  /*f6f0*/  @P4 BRA `(.L_x_310) ;  /* 0xfffffffc00344947 */ /* 0x001fea000383ffff */
.L_x_306:
[----:B------:R-:W-:Y:S05]  /*f700*/  BSYNC B1 ;  /* 0x0000000000017941 */ /* 0x000fea0003800000 */
.L_x_305:
[----:B------:R-:W2:Y:S01]  /*f710*/  LDL.LU R16, [R1+0x80] ;  /* 0x0000800001107983 */ /* 0x000ea20000300800 */
[----:B------:R-:W-:Y:S01]  /*f720*/  LOP3.LUT P5, RZ, R10, 0xff, RZ, 0xc0, !PT ;  /* 0x000000ff0aff7812 */ /* 0x000fe200078ac0ff */
[----:B------:R-:W-:Y:S01]  /*f730*/  VIADD R4, R9, UR14 ;  /* 0x0000000e09047c36 */ /* 0x000fe20008000000 */
[----:B------:R-:W-:Y:S01]  /*f740*/  UISETP.GE.U32.AND UP0, UPT, UR14, 0xb, UPT ;  /* 0x0000000b0e00788c */ /* 0x000fe2000bf06070 */
[----:B------:R-:W3:Y:S01]  /*f750*/  LDL.LU R15, [R1+0x84] ;  /* 0x00008400010f7983 */ /* 0x000ee20000300800 */
[----:B------:R-:W-:Y:S01]  /*f760*/  IMAD.U32 R6, RZ, RZ, UR14 ;  /* 0x0000000eff067e24 */ /* 0x000fe2000f8e00ff */
[----:B------:R-:W-:Y:S01]  /*f770*/  ULDC.64 UR6, c[0x0][0x650] ;  /* 0x0001940000067ab9 */ /* 0x000fe20000000a00 */
[----:B------:R-:W-:Y:S01]  /*f780*/  ISETP.GT.U32.AND P1, PT, R4, 0xa, PT ;  /* 0x0000000a0400780c */ /* 0x000fe20003f24070 */
[----:B------:R-:W-:Y:S01]  /*f790*/  BSSY B1, `(.L_x_311) ;  /* 0x0000074000017945 */ /* 0x000fe20003800000 */
[----:B------:R-:W-:Y:S02]  /*f7a0*/  PLOP3.LUT P4, PT, PT, PT, UP0, 0x80, 0x0 ;  /* 0x000000000000781c */ /* 0x000fe40003f8f008 */
[----:B------:R-:W-:-:S02]  /*f7b0*/  ISETP.LT.U32.AND P1, PT, R6, 0xb, P1 ;  /* 0x0000000b0600780c */ /* 0x000fc40000f21070 */
[----:B------:R-:W-:Y:S01]  /*f7c0*/  PRMT R10, RZ, 0x7610, R10 ;  /* 0x00007610ff0a7816 */ /* 0x000fe2000000000a */
[----:B------:R-:W0:Y:S01]  /*f7d0*/  @P5 S2R R8, SR_CgaCtaId ;  /* 0x0000000000085919 */ /* 0x000e220000008800 */
[----:B------:R-:W-:-:S04]  /*f7e0*/  @P5 MOV R3, 0x400 ;  /* 0x0000040000035802 */ /* 0x000fc80000000f00 */
[----:B0-----:R-:W-:Y:S01]  /*f7f0*/  @P5 LEA R5, R8, R3, 0x18 ;  /* 0x0000000308055211 */ /* 0x001fe200078ec0ff */
[----:B------:R-:W-:-:S03]  /*f800*/  IMAD.WIDE.U32 R2, R4, -0x45d1745d, RZ ;  /* 0xba2e8ba304027825 */ /* 0x000fc600078e00ff */
[----:B------:R0:W-:Y:S01]  /*f810*/  @P5 SYNCS.ARRIVE.TRANS64.A1T0 RZ, [R5+URZ+0xe8], RZ ;  /* 0x0000e8ff05ff59a7 */ /* 0x0001e2000810003f */
[----:B------:R-:W-:Y:S02]  /*f820*/  PRMT R2, RZ, 0x7610, R2 ;  /* 0x00007610ff027816 */ /* 0x000fe40000000002 */
[----:B0-----:R-:W-:Y:S02]  /*f830*/  SHF.R.U32.HI R5, RZ, 0x3, R3 ;  /* 0x00000003ff057819 */ /* 0x001fe40000011603 */
[----:B------:R-:W-:-:S03]  /*f840*/  SEL R3, RZ, 0x1, !P1 ;  /* 0x00000001ff037807 */ /* 0x000fc60004800000 */
[----:B------:R-:W-:Y:S01]  /*f850*/  IMAD R9, R5, -0xb, R4 ;  /* 0xfffffff505097824 */ /* 0x000fe200078e0204 */
[----:B------:R-:W-:Y:S01]  /*f860*/  LOP3.LUT R0, R0, R3, RZ, 0x3c, !PT ;  /* 0x0000000300007212 */ /* 0x000fe200078e3cff */
[----:B------:R-:W-:Y:S02]  /*f870*/  IMAD.MOV.U32 R4, RZ, RZ, -0x1 ;  /* 0xffffffffff047424 */ /* 0x000fe400078e00ff */
[----:B------:R-:W-:Y:S01]  /*f880*/  IMAD.MOV.U32 R3, RZ, RZ, -0x1 ;  /* 0xffffffffff037424 */ /* 0x000fe200078e00ff */
[----:B------:R-:W-:Y:S01]  /*f890*/  @P4 LOP3.LUT R0, R0, 0x1, R5, 0x78, !PT ;  /* 0x0000000100004812 */ /* 0x000fe200078e7805 */
[----:B------:R-:W-:Y:S01]  /*f8a0*/  IMAD.MOV.U32 R5, RZ, RZ, -0x1 ;  /* 0xffffffffff057424 */ /* 0x000fe200078e00ff */
[----:B---3--:R-:W-:-:S04]  /*f8b0*/  IADD3 R15, P5, R15, UR20, RZ ;  /* 0x000000140f0f7c10 */ /* 0x008fc8000ffbe0ff */
[----:B--2---:R-:W-:Y:S01]  /*f8c0*/  IADD3.X R16, R16, UR15, RZ, P5, !PT ;  /* 0x0000000f10107c10 */ /* 0x004fe2000affe4ff */
[----:B------:R0:W-:Y:S01]  /*f8d0*/  STL [R1+0x84], R15 ;  /* 0x0000840f01007387 */ /* 0x0001e20000100800 */
[----:B------:R-:W-:-:S03]  /*f8e0*/  ISETP.GE.U32.AND P1, PT, R15, UR6, PT ;  /* 0x000000060f007c0c */ /* 0x000fc6000bf26070 */
[----:B------:R0:W-:Y:S01]  /*f8f0*/  STL [R1+0x80], R16 ;  /* 0x0000801001007387 */ /* 0x0001e20000100800 */
[----:B------:R-:W-:-:S03]  /*f900*/  ISETP.GE.U32.AND.EX P1, PT, R16, UR7, PT, P1 ;  /* 0x0000000710007c0c */ /* 0x000fc6000bf26110 */
[----:B------:R0:W-:Y:S04]  /*f910*/  STL [R1+0x88], R5 ;  /* 0x0000880501007387 */ /* 0x0001e80000100800 */
[----:B------:R0:W-:Y:S04]  /*f920*/  STL [R1+0x8c], R4 ;  /* 0x00008c0401007387 */ /* 0x0001e80000100800 */
[----:B------:R0:W-:Y:S02]  /*f930*/  STL [R1+0x78], R3 ;  /* 0x0000780301007387 */ /* 0x0001e40000100800 */
[----:B------:R-:W-:Y:S05]  /*f940*/  @P1 BRA `(.L_x_312) ;  /* 0x0000000400601947 */ /* 0x000fea0003800000 */
[----:B------:R-:W-:Y:S01]  /*f950*/  ULDC.64 UR6, c[0x0][0x628] ;  /* 0x00018a0000067ab9 */ /* 0x000fe20000000a00 */
[----:B------:R-:W1:Y:S01]  /*f960*/  S2R R12, SR_CTAID.X ;  /* 0x00000000000c7919 */ /* 0x000e620000002500 */
[----:B------:R-:W-:Y:S01]  /*f970*/  ISETP.NE.U32.AND P1, PT, RZ, UR6, PT ;  /* 0x00000006ff007c0c */ /* 0x000fe2000bf25070 */
[----:B------:R-:W-:Y:S01]  /*f980*/  ULDC UR8, c[0x0][0x630] ;  /* 0x00018c0000087ab9 */ /* 0x000fe20000000800 */
[----:B------:R-:W-:Y:S01]  /*f990*/  IMAD.MOV.U32 R2, RZ, RZ, R15 ;  /* 0x000000ffff027224 */ /* 0x000fe200078e000f */
[----:B------:R-:W2:Y:S01]  /*f9a0*/  S2R R11, SR_CTAID.Y ;  /* 0x00000000000b7919 */ /* 0x000ea20000002600 */
[----:B------:R-:W-:Y:S01]  /*f9b0*/  ISETP.NE.AND.EX P1, PT, RZ, UR7, PT, P1 ;  /* 0x00000007ff007c0c */ /* 0x000fe2000bf25310 */
[----:B0-----:R-:W-:-:S12]  /*f9c0*/  IMAD.MOV.U32 R3, RZ, RZ, R16 ;  /* 0x000000ffff037224 */ /* 0x001fd800078e0010 */
[----:B------:R-:W-:Y:S05]  /*f9d0*/  @!P1 BRA `(.L_x_313) ;  /* 0x0000000000289947 */ /* 0x000fea0003800000 */
[----:B------:R-:W-:Y:S02]  /*f9e0*/  ULDC UR5, c[0x0][0x634] ;  /* 0x00018d0000057ab9 */ /* 0x000fe40000000800 */
[----:B------:R-:W-:-:S05]  /*f9f0*/  IADD3 R7, P1, R15, UR5, RZ ;  /* 0x000000050f077c10 */ /* 0x000fca000ff3e0ff */
[----:B------:R-:W-:-:S04]  /*fa00*/  IMAD.X R13, RZ, RZ, R16, P1 ;  /* 0x000000ffff0d7224 */ /* 0x000fc800008e0610 */
[----:B------:R-:W-:-:S04]  /*fa10*/  IMAD.WIDE.U32 R4, R13, UR6, RZ ;  /* 0x000000060d047c25 */ /* 0x000fc8000f8e00ff */
[----:B------:R-:W-:-:S04]  /*fa20*/  IMAD.WIDE.U32 R4, P1, R7, UR7, R4 ;  /* 0x0000000707047c25 */ /* 0x000fc8000f820004 */
[----:B------:R-:W-:-:S04]  /*fa30*/  IMAD.WIDE.U32 R6, R7, UR6, RZ ;  /* 0x0000000607067c25 */ /* 0x000fc8000f8e00ff */
[----:B------:R-:W-:Y:S01]  /*fa40*/  IMAD.X R3, RZ, RZ, RZ, P1 ;  /* 0x000000ffff037224 */ /* 0x000fe200008e06ff */
[----:B------:R-:W-:Y:S01]  /*fa50*/  IADD3 RZ, P1, R7, R4, RZ ;  /* 0x0000000407ff7210 */ /* 0x000fe20007f3e0ff */
[----:B------:R-:W-:-:S04]  /*fa60*/  IMAD.MOV.U32 R2, RZ, RZ, R5 ;  /* 0x000000ffff027224 */ /* 0x000fc800078e0005 */
[----:B------:R-:W-:-:S08]  /*fa70*/  IMAD.WIDE.U32.X R2, R13, UR7, R2, P1 ;  /* 0x000000070d027c25 */ /* 0x000fd000088e0402 */
.L_x_313:
[--C-:B------:R-:W-:Y:S01]  /*fa80*/  SHF.R.U64 R6, R2, UR8, R3.reuse ;  /* 0x0000000802067c19 */ /* 0x100fe20008001203 */
[----:B------:R-:W-:Y:S01]  /*fa90*/  ULDC.64 UR6, c[0x0][0x620] ;  /* 0x0001880000067ab9 */ /* 0x000fe20000000a00 */
[----:B------:R-:W-:Y:S01]  /*faa0*/  SHF.R.U32.HI R2, RZ, UR8, R3 ;  /* 0x00000008ff027c19 */ /* 0x000fe20008011603 */
[----:B------:R-:W-:Y:S01]  /*fab0*/  IMAD.MOV.U32 R3, RZ, RZ, R16 ;  /* 0x000000ffff037224 */ /* 0x000fe200078e0010 */
[----:B------:R-:W-:Y:S01]  /*fac0*/  IADD3 R5, P1, RZ, -R6, RZ ;  /* 0x80000006ff057210 */ /* 0x000fe20007f3e0ff */
[----:B------:R-:W-:Y:S01]  /*fad0*/  ULDC UR5, c[0x0][0x150] ;  /* 0x0000540000057ab9 */ /* 0x000fe20000000800 */
[----:B-1----:R-:W-:Y:S01]  /*fae0*/  I2FP.F32.U32 R7, R12 ;  /* 0x0000000c00077245 */ /* 0x002fe20000201000 */
[----:B------:R-:W0:Y:S01]  /*faf0*/  LDC R17, c[0x0][0x144] ;  /* 0x00005100ff117b82 */ /* 0x000e220000000800 */
[----:B------:R-:W-:Y:S01]  /*fb00*/  ULDC.64 UR8, c[0x0][0x640] ;  /* 0x0001900000087ab9 */ /* 0x000fe20000000a00 */
[----:B------:R-:W-:Y:S01]  /*fb10*/  IMAD.X R2, RZ, RZ, ~R2, P1 ;  /* 0x000000ffff027224 */ /* 0x000fe200008e0e02 */
[----:B------:R-:W-:-:S03]  /*fb20*/  ISETP.NE.U32.AND P1, PT, RZ, UR8, PT ;  /* 0x00000008ff007c0c */ /* 0x000fc6000bf25070 */
[----:B------:R-:W-:Y:S01]  /*fb30*/  IMAD R4, R2, UR6, RZ ;  /* 0x0000000602047c24 */ /* 0x000fe2000f8e02ff */
[----:B------:R-:W-:Y:S01]  /*fb40*/  ISETP.NE.AND.EX P1, PT, RZ, UR9, PT, P1 ;  /* 0x00000009ff007c0c */ /* 0x000fe2000bf25310 */
[----:B------:R-:W-:Y:S01]  /*fb50*/  IMAD.MOV.U32 R2, RZ, RZ, R15 ;  /* 0x000000ffff027224 */ /* 0x000fe200078e000f */
[----:B------:R-:W1:Y:S03]  /*fb60*/  LDC R14, c[0x0][0x148] ;  /* 0x00005200ff0e7b82 */ /* 0x000e660000000800 */
[----:B------:R-:W-:Y:S01]  /*fb70*/  IMAD.WIDE.U32 R2, R5, UR6, R2 ;  /* 0x0000000605027c25 */ /* 0x000fe2000f8e0002 */
[----:B------:R-:W-:-:S03]  /*fb80*/  ULDC UR6, c[0x0][0x154] ;  /* 0x0000550000067ab9 */ /* 0x000fc60000000800 */
[----:B------:R-:W-:Y:S02]  /*fb90*/  IMAD R5, R5, UR7, R4 ;  /* 0x0000000705057c24 */ /* 0x000fe4000f8e0204 */
[----:B------:R-:W-:Y:S01]  /*fba0*/  FMUL R4, R7, UR5 ;  /* 0x0000000507047c20 */ /* 0x000fe20008400000 */
[----:B------:R-:W-:Y:S01]  /*fbb0*/  ULDC UR5, c[0x0][0x618] ;  /* 0x0001860000057ab9 */ /* 0x000fe20000000800 */
[----:B------:R-:W-:Y:S01]  /*fbc0*/  ULDC UR7, c[0x0][0x608] ;  /* 0x0001820000077ab9 */ /* 0x000fe20000000800 */
[----:B------:R-:W-:-:S03]  /*fbd0*/  IMAD.IADD R3, R3, 0x1, R5 ;  /* 0x0000000103037824 */ /* 0x000fc600078e0205 */
[----:B------:R-:W3:Y:S02]  /*fbe0*/  F2I.U32.TRUNC.NTZ R4, R4 ;  /* 0x0000000400047305 */ /* 0x000ee4000020f000 */
[----:B------:R-:W-:Y:S02]  /*fbf0*/  SHF.R.U64 R7, R2, UR5, R3 ;  /* 0x0000000502077c19 */ /* 0x000fe40008001203 */
[----:B--2---:R-:W-:-:S05]  /*fc00*/  I2FP.F32.U32 R2, R11 ;  /* 0x0000000b00027245 */ /* 0x004fca0000201000 */
[----:B------:R-:W-:Y:S01]  /*fc10*/  FMUL R5, R2, UR6 ;  /* 0x0000000602057c20 */ /* 0x000fe20008400000 */
[----:B------:R-:W-:Y:S01]  /*fc20*/  SHF.R.U32.HI R2, RZ, UR5, R3 ;  /* 0x00000005ff027c19 */ /* 0x000fe20008011603 */
[----:B------:R-:W-:Y:S02]  /*fc30*/  ULDC UR5, c[0x0][0x658] ;  /* 0x0001960000057ab9 */ /* 0x000fe40000000800 */
[----:B------:R2:W4:Y:S01]  /*fc40*/  F2I.U32.TRUNC.NTZ R18, R5 ;  /* 0x0000000500127305 */ /* 0x000522000020f000 */
[----:B------:R-:W-:Y:S01]  /*fc50*/  SHF.R.U64 R16, R7, UR7, R2 ;  /* 0x0000000707107c19 */ /* 0x000fe20008001202 */
[----:B---3--:R-:W-:Y:S01]  /*fc60*/  IMAD.MOV R4, RZ, RZ, -R4 ;  /* 0x000000ffff047224 */ /* 0x008fe200078e0a04 */
[----:B------:R-:W-:-:S03]  /*fc70*/  SHF.R.U32.HI R3, RZ, UR7, R2 ;  /* 0x00000007ff037c19 */ /* 0x000fc60008011602 */
[----:B0-----:R-:W-:Y:S01]  /*fc80*/  IMAD R12, R17, R4, R12 ;  /* 0x00000004110c7224 */ /* 0x001fe200078e020c */
[--C-:B------:R-:W-:Y:S02]  /*fc90*/  SHF.R.U64 R13, R16, UR5, R3.reuse ;  /* 0x00000005100d7c19 */ /* 0x100fe40008001203 */
[----:B------:R-:W-:-:S03]  /*fca0*/  SHF.R.U32.HI R15, RZ, UR5, R3 ;  /* 0x00000005ff0f7c19 */ /* 0x000fc60008011603 */
[----:B------:R-:W-:Y:S02]  /*fcb0*/  IMAD.MOV.U32 R2, RZ, RZ, R13 ;  /* 0x000000ffff027224 */ /* 0x000fe400078e000d */
[----:B------:R-:W-:Y:S01]  /*fcc0*/  IMAD.MOV.U32 R3, RZ, RZ, R15 ;  /* 0x000000ffff037224 */ /* 0x000fe200078e000f */
[----:B-12-4-:R-:W-:Y:S06]  /*fcd0*/  @!P1 BRA `(.L_x_314) ;  /* 0x0000000000289947 */ /* 0x016fec0003800000 */
[----:B------:R-:W-:Y:S02]  /*fce0*/  ULDC UR5, c[0x0][0x64c] ;  /* 0x0001930000057ab9 */ /* 0x000fe40000000800 */
[----:B------:R-:W-:-:S05]  /*fcf0*/  IADD3 R3, P1, R13, UR5, RZ ;  /* 0x000000050d037c10 */ /* 0x000fca000ff3e0ff */
[----:B------:R-:W-:-:S04]  /*fd00*/  IMAD.X R15, RZ, RZ, R15, P1 ;  /* 0x000000ffff0f7224 */ /* 0x000fc800008e060f */
[----:B------:R-:W-:-:S04]  /*fd10*/  IMAD.WIDE.U32 R4, R15, UR8, RZ ;  /* 0x000000080f047c25 */ /* 0x000fc8000f8e00ff */
[----:B------:R-:W-:-:S04]  /*fd20*/  IMAD.WIDE.U32 R4, P1, R3, UR9, R4 ;  /* 0x0000000903047c25 */ /* 0x000fc8000f820004 */
[----:B------:R-:W-:-:S04]  /*fd30*/  IMAD.WIDE.U32 R2, R3, UR8, RZ ;  /* 0x0000000803027c25 */ /* 0x000fc8000f8e00ff */
[----:B------:R-:W-:Y:S01]  /*fd40*/  IMAD.MOV.U32 R2, RZ, RZ, R5 ;  /* 0x000000ffff027224 */ /* 0x000fe200078e0005 */
[----:B------:R-:W-:Y:S01]  /*fd50*/  IADD3 RZ, P4, R3, R4, RZ ;  /* 0x0000000403ff7210 */ /* 0x000fe20007f9e0ff */
[----:B------:R-:W-:-:S04]  /*fd60*/  IMAD.X R3, RZ, RZ, RZ, P1 ;  /* 0x000000ffff037224 */ /* 0x000fc800008e06ff */
[----:B------:R-:W-:-:S08]  /*fd70*/  IMAD.WIDE.U32.X R2, R15, UR9, R2, P4 ;  /* 0x000000090f027c25 */ /* 0x000fd0000a0e0402 */
.L_x_314:
[----:B------:R-:W-:Y:S01]  /*fd80*/  ULDC UR5, c[0x0][0x648] ;  /* 0x0001920000057ab9 */ /* 0x000fe20000000800 */
[----:B------:R-:W-:Y:S01]  /*fd90*/  IMAD.MOV R18, RZ, RZ, -R18 ;  /* 0x000000ffff127224 */ /* 0x000fe200078e0a12 */
[----:B------:R-:W-:Y:S01]  /*fda0*/  SHF.R.U64 R3, R2, UR5, R3 ;  /* 0x0000000502037c19 */ /* 0x000fe20008001203 */
[----:B------:R-:W-:Y:S01]  /*fdb0*/  ULDC UR5, c[0x0][0x638] ;  /* 0x00018e0000057ab9 */ /* 0x000fe20000000800 */
[----:B------:R-:W-:Y:S01]  /*fdc0*/  LOP3.LUT R2, R16, UR19, RZ, 0xc0, !PT ;  /* 0x0000001310027c12 */ /* 0x000fe2000f8ec0ff */
[----:B------:R-:W-:Y:S01]  /*fdd0*/  @P3 IMAD R12, R14, R18, R11 ;  /* 0x000000120e0c3224 */ /* 0x000fe200078e020b */
[----:B------:R-:W-:Y:S01]  /*fde0*/  ULDC UR6, c[0x0][0x610] ;  /* 0x0001840000067ab9 */ /* 0x000fe20000000800 */
[----:B------:R-:W-:Y:S02]  /*fdf0*/  IMAD.MOV R4, RZ, RZ, -R3 ;  /* 0x000000ffff047224 */ /* 0x000fe400078e0a03 */
[----:B------:R-:W-:Y:S01]  /*fe00*/  IMAD R3, R3, UR22, R2 ;  /* 0x0000001603037c24 */ /* 0x000fe2000f8e0202 */
[----:B------:R-:W-:Y:S01]  /*fe10*/  LOP3.LUT R2, R7, UR4, RZ, 0xc0, !PT ;  /* 0x0000000407027c12 */ /* 0x000fe2000f8ec0ff */
[----:B------:R-:W-:Y:S01]  /*fe20*/  IMAD R13, R4, UR5, R13 ;  /* 0x00000005040d7c24 */ /* 0x000fe2000f8e020d */
[----:B------:R-:W-:Y:S01]  /*fe30*/  ULDC UR5, c[0x0][0x600] ;  /* 0x0001800000057ab9 */ /* 0x000fe20000000800 */
[----:B------:R-:W-:-:S02]  /*fe40*/  IMAD.MOV.U32 R5, RZ, RZ, 0x1 ;  /* 0x00000001ff057424 */ /* 0x000fc400078e00ff */
[----:B------:R-:W-:Y:S02]  /*fe50*/  IMAD R3, R3, UR6, R12 ;  /* 0x0000000603037c24 */ /* 0x000fe4000f8e020c */
[--C-:B------:R-:W-:Y:S01]  /*fe60*/  IMAD R4, R13, UR5, R2.reuse ;  /* 0x000000050d047c24 */ /* 0x100fe2000f8e0202 */
[----:B------:R-:W-:-:S04]  /*fe70*/  PRMT R2, R5, 0x7610, R2 ;  /* 0x0000761005027816 */ /* 0x000fc80000000002 */
[----:B------:R-:W-:Y:S02]  /*fe80*/  SEL R5, R4, R3, !P3 ;  /* 0x0000000304057207 */ /* 0x000fe40005800000 */
[----:B------:R-:W-:-:S03]  /*fe90*/  SEL R3, R3, R4, !P3 ;  /* 0x0000000403037207 */ /* 0x000fc60005800000 */
[----:B------:R1:W-:Y:S04]  /*fea0*/  STL [R1+0x8c], R5 ;  /* 0x00008c0501007387 */ /* 0x0003e80000100800 */
[----:B------:R1:W-:Y:S04]  /*feb0*/  STL [R1+0x78], R6 ;  /* 0x0000780601007387 */ /* 0x0003e80000100800 */
[----:B------:R1:W-:Y:S02]  /*fec0*/  STL [R1+0x88], R3 ;  /* 0x0000880301007387 */ /* 0x0003e40000100800 */
.L_x_312:
[----:B------:R-:W-:Y:S05]  /*fed0*/  BSYNC B1 ;  /* 0x0000000000017941 */ /* 0x000fea0003800000 */
.L_x_311:
[----:B------:R-:W-:-:S13]  /*fee0*/  LOP3.LUT P1, RZ, R2, 0xff, RZ, 0xc0, !PT ;  /* 0x000000ff02ff7812 */ /* 0x000fda000782c0ff */
[----:B------:R-:W-:Y:S05]  /*fef0*/  @P1 BRA `(.L_x_315) ;  /* 0xfffffff000f41947 */ /* 0x000fea000383ffff */
[----:B------:R-:W-:Y:S05]  /*ff00*/  BSYNC B0 ;  /* 0x0000000000007941 */ /* 0x000fea0003800000 */
.L_x_303:
[----:B------:R-:W-:-:S03]  /*ff10*/  UMOV UR5, 0xffffffff ;  /* 0xffffffff00057882 */ /* 0x000fc60000000000 */
[----:B------:R-:W-:Y:S05]  /*ff20*/  BRA.DIV UR5, `(.L_x_316) ;  /* 0x0000000a05547947 */ /* 0x000fea000b800000 */
[----:B------:R-:W-:-:S13]  /*ff30*/  ELECT P0, URZ, PT ;  /* 0x00000000003f782f */ /* 0x000fda0003800000 */
.L_x_339:
[----:B------:R-:W-:Y:S04]  /*ff40*/  BSSY B0, `(.L_x_317) ;  /* 0x000006b000007945 */ /* 0x000fe80003800000 */
[----:B------:R-:W-:Y:S05]  /*ff50*/  @!P0 BRA `(.L_x_318) ;  /* 0x0000000400a48947 */ /* 0x000fea0003800000 */
[----:B------:R-:W-:-:S04]  /*ff60*/  ULOP3.LUT UR5, UR13, 0x2, URZ, 0xfc, !UPT ;  /* 0x000000020d057892 */ /* 0x000fc8000f8efc3f */
[----:B------:R-:W-:-:S06]  /*ff70*/  UISETP.NE.AND UP0, UPT, UR5, 0x3, UPT ;  /* 0x000000030500788c */ /* 0x000fcc000bf05270 */
[----:B------:R-:W-:-:S13]  /*ff80*/  PLOP3.LUT P0, PT, PT, PT, UP0, 0x80, 0x0 ;  /* 0x000000000000781c */ /* 0x000fda0003f0f008 */
[----:B------:R-:W-:Y:S05]  /*ff90*/  @!P0 BRA `(.L_x_319) ;  /* 0x0000000000048947 */ /* 0x000fea0003800000 */
[----:B------:R-:W-:Y:S01]  /*ffa0*/  BPT.TRAP 0x1 ;  /* 0x000000040000795c */ /* 0x000fe20000300000 */
.L_x_319:
[----:B01----:R-:W0:Y:S01]  /*ffb0*/  S2R R3, SR_CgaCtaId ;  /* 0x0000000000037919 */ /* 0x003e220000008800 */
[----:B------:R-:W-:Y:S02]  /*ffc0*/  MOV R2, 0x400 ;  /* 0x0000040000027802 */ /* 0x000fe40000000f00 */
[----:B------:R-:W-:Y:S02]  /*ffd0*/  SHF.L.U32 R4, R0, 0x1f, RZ ;  /* 0x0000001f00047819 */ /* 0x000fe400000006ff */
[----:B0-----:R-:W-:-:S05]  /*ffe0*/  LEA R2, R3, R2, 0x18 ;  /* 0x0000000203027211 */ /* 0x001fca00078ec0ff */
[----:B------:R-:W-:-:S04]  /*fff0*/  VIADD R2, R2, 0x58 ;  /* 0x0000005802027836 */ /* 0x000fc80000000000 */
[C---:B------:R-:W-:Y:S02]  /*10000*/  IMAD R7, R9.reuse, 0x8, R2 ;  /* 0x0000000809077824 */ /* 0x040fe400078e0202 */
[----:B------:R-:W-:Y:S02]  /*10010*/  VIADD R9, R9, 0x1 ;  /* 0x0000000109097836 */ /* 0x000fe40000000000 */
[----:B------:R-:W0:Y:S03]  /*10020*/  SYNCS.PHASECHK.TRANS64.TRYWAIT P0, [R7+URZ], R4 ;  /* 0x00000004070075a7 */ /* 0x000e26000800017f */
[----:B------:R-:W-:-:S04]  /*10030*/  ISETP.NE.AND P1, PT, R9, 0xb, PT ;  /* 0x0000000b0900780c */ /* 0x000fc80003f25270 */
[----:B------:R-:W-:Y:S02]  /*10040*/  SEL R3, RZ, 0x1, P1 ;  /* 0x00000001ff037807 */ /* 0x000fe40000800000 */
[----:B------:R-:W-:Y:S02]  /*10050*/  SEL R9, R9, RZ, P1 ;  /* 0x000000ff09097207 */ /* 0x000fe40000800000 */
[----:B------:R-:W-:-:S03]  /*10060*/  LOP3.LUT R6, R0, R3, RZ, 0x3c, !PT ;  /* 0x0000000300067212 */ /* 0x000fc600078e3cff */
[----:B------:R-:W-:Y:S01]  /*10070*/  IMAD R8, R9, 0x8, R2 ;  /* 0x0000000809087824 */ /* 0x000fe200078e0202 */
[----:B------:R-:W-:Y:S01]  /*10080*/  SHF.L.U32 R5, R6, 0x1f, RZ ;  /* 0x0000001f06057819 */ /* 0x000fe200000006ff */
[----:B0-----:R-:W-:Y:S06]  /*10090*/  @!P0 BRA `(.L_x_320) ;  /* 0x00000008001c8947 */ /* 0x001fec0003800000 */
.L_x_340:
[----:B------:R-:W1:Y:S01]  /*100a0*/  SYNCS.PHASECHK.TRANS64.TRYWAIT P0, [R8+URZ], R5 ;  /* 0x00000005080075a7 */ /* 0x000e62000800017f */
[----:B------:R-:W-:-:S05]  /*100b0*/  VIADD R0, R9, 0x1 ;  /* 0x0000000109007836 */ /* 0x000fca0000000000 */
[----:B------:R-:W-:-:S04]  /*100c0*/  ISETP.NE.AND P1, PT, R0, 0xb, PT ;  /* 0x0000000b0000780c */ /* 0x000fc80003f25270 */
[----:B------:R-:W-:Y:S02]  /*100d0*/  SEL R3, RZ, 0x1, P1 ;  /* 0x00000001ff037807 */ /* 0x000fe40000800000 */
[----:B0-----:R-:W-:Y:S02]  /*100e0*/  SEL R7, R0, RZ, P1 ;  /* 0x000000ff00077207 */ /* 0x001fe40000800000 */
[----:B------:R-:W-:-:S03]  /*100f0*/  LOP3.LUT R6, R6, R3, RZ, 0x3c, !PT ;  /* 0x0000000306067212 */ /* 0x000fc600078e3cff */
[----:B------:R-:W-:Y:S01]  /*10100*/  IMAD R9, R7, 0x8, R2 ;  /* 0x0000000807097824 */ /* 0x000fe200078e0202 */
[----:B------:R-:W-:Y:S01]  /*10110*/  SHF.L.U32 R4, R6, 0x1f, RZ ;  /* 0x0000001f06047819 */ /* 0x000fe200000006ff */
[----:B-1----:R-:W-:Y:S06]  /*10120*/  @!P0 BRA `(.L_x_321) ;  /* 0x00000008000c8947 */ /* 0x002fec0003800000 */
.L_x_341:
[----:B------:R-:W1:Y:S01]  /*10130*/  SYNCS.PHASECHK.TRANS64.TRYWAIT P0, [R9+URZ], R4 ;  /* 0x00000004090075a7 */ /* 0x000e62000800017f */
[----:B------:R-:W-:-:S05]  /*10140*/  VIADD R0, R7, 0x1 ;  /* 0x0000000107007836 */ /* 0x000fca0000000000 */
[----:B------:R-:W-:-:S04]  /*10150*/  ISETP.NE.AND P1, PT, R0, 0xb, PT ;  /* 0x0000000b0000780c */ /* 0x000fc80003f25270 */
[----:B------:R-:W-:Y:S02]  /*10160*/  SEL R3, RZ, 0x1, P1 ;  /* 0x00000001ff037807 */ /* 0x000fe40000800000 */
[----:B------:R-:W-:Y:S02]  /*10170*/  SEL R7, R0, RZ, P1 ;  /* 0x000000ff00077207 */ /* 0x000fe40000800000 */
[----:B------:R-:W-:-:S03]  /*10180*/  LOP3.LUT R6, R6, R3, RZ, 0x3c, !PT ;  /* 0x0000000306067212 */ /* 0x000fc600078e3cff */
[----:B0-----:R-:W-:Y:S01]  /*10190*/  IMAD R8, R7, 0x8, R2 ;  /* 0x0000000807087824 */ /* 0x001fe200078e0202 */
[----:B------:R-:W-:Y:S01]  /*101a0*/  SHF.L.U32 R5, R6, 0x1f, RZ ;  /* 0x0000001f06057819 */ /* 0x000fe200000006ff */
[----:B-1----:R-:W-:Y:S06]  /*101b0*/  @!P0 BRA `(.L_x_322) ;  /* 0x0000000400fc8947 */ /* 0x002fec0003800000 */
.L_x_342:
        /* <DEDUP_REMOVED lines=9> */
.L_x_343:
        /* <DEDUP_REMOVED lines=9> */
.L_x_344:
        /* <DEDUP_REMOVED lines=9> */
.L_x_345:
        /* <DEDUP_REMOVED lines=9> */
.L_x_346:
        /* <DEDUP_REMOVED lines=9> */
.L_x_347:
[----:B------:R-:W1:Y:S01]  /*10490*/  SYNCS.PHASECHK.TRANS64.TRYWAIT P0, [R9+URZ], R4 ;  /* 0x00000004090075a7 */ /* 0x000e62000800017f */
[----:B------:R-:W-:-:S05]  /*104a0*/  VIADD R0, R7, 0x1 ;  /* 0x0000000107007836 */ /* 0x000fca0000000000 */
[----:B------:R-:W-:-:S04]  /*104b0*/  ISETP.NE.AND P1, PT, R0, 0xb, PT ;  /* 0x0000000b0000780c */ /* 0x000fc80003f25270 */
[----:B------:R-:W-:Y:S02]  /*104c0*/  SEL R3, RZ, 0x1, P1 ;  /* 0x00000001ff037807 */ /* 0x000fe40000800000 */
[----:B------:R-:W-:Y:S02]  /*104d0*/  SEL R7, R0, RZ, P1 ;  /* 0x000000ff00077207 */ /* 0x000fe40000800000 */
[----:B------:R-:W-:-:S03]  /*104e0*/  LOP3.LUT R11, R6, R3, RZ, 0x3c, !PT ;  /* 0x00000003060b7212 */ /* 0x000fc600078e3cff */
[----:B------:R-:W-:Y:S01]  /*104f0*/  IMAD R6, R7, 0x8, R2 ;  /* 0x0000000807067824 */ /* 0x000fe200078e0202 */
[----:B0-----:R-:W-:Y:S01]  /*10500*/  SHF.L.U32 R5, R11, 0x1f, RZ ;  /* 0x0000001f0b057819 */ /* 0x001fe200000006ff */
[----:B-1----:R-:W-:Y:S06]  /*10510*/  @!P0 BRA `(.L_x_328) ;  /* 0x00000004009c8947 */ /* 0x002fec0003800000 */
.L_x_348:
[----:B------:R-:W1:Y:S01]  /*10520*/  SYNCS.PHASECHK.TRANS64.TRYWAIT P0, [R6+URZ], R5 ;  /* 0x00000005060075a7 */ /* 0x000e62000800017f */
[----:B------:R-:W-:-:S05]  /*10530*/  VIADD R0, R7, 0x1 ;  /* 0x0000000107007836 */ /* 0x000fca0000000000 */
[----:B------:R-:W-:-:S04]  /*10540*/  ISETP.NE.AND P1, PT, R0, 0xb, PT ;  /* 0x0000000b0000780c */ /* 0x000fc80003f25270 */
[----:B0-----:R-:W-:Y:S02]  /*10550*/  SEL R4, RZ, 0x1, P1 ;  /* 0x00000001ff047807 */ /* 0x001fe40000800000 */
[----:B------:R-:W-:Y:S02]  /*10560*/  SEL R3, R0, RZ, P1 ;  /* 0x000000ff00037207 */ /* 0x000fe40000800000 */
[----:B------:R-:W-:Y:S01]  /*10570*/  LOP3.LUT R0, R11, R4, RZ, 0x3c, !PT ;  /* 0x000000040b007212 */ /* 0x000fe200078e3cff */
[----:B-1----:R-:W-:Y:S06]  /*10580*/  @!P0 BRA `(.L_x_329) ;  /* 0x0000000400948947 */ /* 0x002fec0003800000 */
.L_x_349:
[----:B------:R-:W-:Y:S01]  /*10590*/  IMAD R3, R3, 0x8, R2 ;  /* 0x0000000803037824 */ /* 0x000fe200078e0202 */
[----:B------:R-:W-:-:S07]  /*105a0*/  SHF.L.U32 R0, R0, 0x1f, RZ ;  /* 0x0000001f00007819 */ /* 0x000fce00000006ff */
.L_x_330:
[----:B-1----:R1:W2:Y:S02]  /*105b0*/  SYNCS.PHASECHK.TRANS64.TRYWAIT P0, [R3+URZ], R0 ;  /* 0x00000000030075a7 */ /* 0x0022a4000800017f */
[----:B--2---:R-:W-:Y:S05]  /*105c0*/  @!P0 NANOSLEEP.SYNCS 0x989680 ;  /* 0x009896800000895d */ /* 0x004fea0003900000 */
[----:B------:R-:W2:Y:S02]  /*105d0*/  @!P0 SYNCS.PHASECHK.TRANS64 P0, [R3+URZ], R0 ;  /* 0x00000000030085a7 */ /* 0x000ea4000800007f */
[----:B--2---:R-:W-:Y:S05]  /*105e0*/  @!P0 BRA `(.L_x_330) ;  /* 0xfffffffc00f08947 */ /* 0x004fea000383ffff */
.L_x_318:
[----:B------:R-:W-:Y:S05]  /*105f0*/  BSYNC B0 ;  /* 0x0000000000007941 */ /* 0x000fea0003800000 */
.L_x_317:
[----:B------:R-:W-:Y:S05]  /*10600*/  EXIT ;  /* 0x000000000000794d */ /* 0x000fea0003800000 */
.L_x_20:
[----:B----4-:R-:W-:-:S04]  /*10610*/  IMAD.U32 R3, RZ, RZ, UR17 ;  /* 0x00000011ff037e24 */ /* 0x010fc8000f8e00ff */
[----:B------:R4:W0:Y:S03]  /*10620*/  SYNCS.PHASECHK.TRANS64.TRYWAIT P1, [R3+URZ+-0x8], R0 ;  /* 0xfffff800030075a7 */ /* 0x000826000802017f */
[----:B0-----:R-:W-:Y:S05]  /*10630*/  @!P1 NANOSLEEP.SYNCS 0x989680 ;  /* 0x009896800000995d */ /* 0x001fea0003900000 */
[----:B------:R-:W0:Y:S02]  /*10640*/  @!P1 SYNCS.PHASECHK.TRANS64 P1, [R3+URZ+-0x8], R0 ;  /* 0xfffff800030095a7 */ /* 0x000e24000802007f */
[----:B0-----:R-:W-:Y:S05]  /*10650*/  @!P1 BRA `(.L_x_20) ;  /* 0xfffffffc00ec9947 */ /* 0x001fea000383ffff */
[----:B------:R-:W-:Y:S05]  /*10660*/  BRA `(.L_x_331) ;  /* 0xffffff1000907947 */ /* 0x000fea000383ffff */
.L_x_25:
[----:B-1----:R-:W-:-:S04]  /*10670*/  IMAD.U32 R3, RZ, RZ, UR6 ;  /* 0x00000006ff037e24 */ /* 0x002fc8000f8e00ff */
[----:B------:R1:W2:Y:S03]  /*10680*/  SYNCS.PHASECHK.TRANS64.TRYWAIT P1, [R3+URZ], R0 ;  /* 0x00000000030075a7 */ /* 0x0002a6000802017f */
[----:B--2---:R-:W-:Y:S05]  /*10690*/  @!P1 NANOSLEEP.SYNCS 0x989680 ;  /* 0x009896800000995d */ /* 0x004fea0003900000 */
[----:B------:R-:W2:Y:S02]  /*106a0*/  @!P1 SYNCS.PHASECHK.TRANS64 P1, [R3+URZ], R0 ;  /* 0x00000000030095a7 */ /* 0x000ea4000802007f */
[----:B--2---:R-:W-:Y:S05]  /*106b0*/  @!P1 BRA `(.L_x_25) ;  /* 0xfffffffc00ec9947 */ /* 0x004fea000383ffff */
[----:B------:R-:W-:Y:S05]  /*106c0*/  BRA `(.L_x_24) ;  /* 0xffffff1800fc7947 */ /* 0x000fea000383ffff */
.L_x_31:
[----:B-----5:R1:W-:Y:S02]  /*106d0*/  STL [R1+0xa0], R0 ;  /* 0x0000a00001007387 */ /* 0x0203e40000100800 */
[----:B-1----:R-:W-:-:S04]  /*106e0*/  IMAD.U32 R0, RZ, RZ, UR9 ;  /* 0x00000009ff007e24 */ /* 0x002fc8000f8e00ff */
[----:B------:R1:W3:Y:S03]  /*106f0*/  SYNCS.PHASECHK.TRANS64.TRYWAIT P1, [R0+URZ], R229 ;  /* 0x000000e5000075a7 */ /* 0x0002e6000802017f */
[----:B---3--:R-:W-:Y:S05]  /*10700*/  @!P1 NANOSLEEP.SYNCS 0x989680 ;  /* 0x009896800000995d */ /* 0x008fea0003900000 */
[----:B------:R1:W3:Y:S02]  /*10710*/  @!P1 SYNCS.PHASECHK.TRANS64 P1, [R0+URZ], R229 ;  /* 0x000000e5000095a7 */ /* 0x0002e4000802007f */
[----:B-1----:R1:W5:Y:S02]  /*10720*/  LDL.LU R0, [R1+0xa0] ;  /* 0x0000a00001007983 */ /* 0x0023640000300800 */
[----:B-1-3--:R-:W-:Y:S05]  /*10730*/  @!P1 BRA `(.L_x_31) ;  /* 0xfffffffc00e49947 */ /* 0x00afea000383ffff */
[----:B------:R-:W-:Y:S05]  /*10740*/  BRA `(.L_x_30) ;  /* 0xffffff2c00647947 */ /* 0x000fea000383ffff */
.L_x_39:
[----:B0-----:R-:W-:-:S04]  /*10750*/  IMAD.U32 R25, RZ, RZ, UR17 ;  /* 0x00000011ff197e24 */ /* 0x001fc8000f8e00ff */
[----:B------:R0:W3:Y:S03]  /*10760*/  SYNCS.PHASECHK.TRANS64.TRYWAIT P1, [R25+URZ+0x8], R24 ;  /* 0x00000818190075a7 */ /* 0x0000e6000802017f */
[----:B---3--:R-:W-:Y:S05]  /*10770*/  @!P1 NANOSLEEP.SYNCS 0x989680 ;  /* 0x009896800000995d */ /* 0x008fea0003900000 */
[----:B------:R-:W3:Y:S02]  /*10780*/  @!P1 SYNCS.PHASECHK.TRANS64 P1, [R25+URZ+0x8], R24 ;  /* 0x00000818190095a7 */ /* 0x000ee4000802007f */
[----:B---3--:R-:W-:Y:S05]  /*10790*/  @!P1 BRA `(.L_x_39) ;  /* 0xfffffffc00ec9947 */ /* 0x008fea000383ffff */
[----:B------:R-:W-:Y:S05]  /*107a0*/  BRA `(.L_x_332) ;  /* 0xffffff50005c7947 */ /* 0x000fea000383ffff */
.L_x_304:
[----:B------:R-:W-:Y:S01]  /*107b0*/  BSSY B1, `(.L_x_333) ;  /* 0x0000006000017945 */ /* 0x000fe20003800000 */
[----:B------:R-:W-:-:S07]  /*107c0*/  IMAD.MOV.U32 R2, RZ, RZ, -0x1 ;  /* 0xffffffffff027424 */ /* 0x000fce00078e00ff */
[----:B------:R-:W-:Y:S05]  /*107d0*/  WARPSYNC.COLLECTIVE R2, `(.L_x_334) ;  /* 0x00000000020c7348 */ /* 0x000fea0003c00000 */
[----:B------:R-:W-:Y:S02]  /*107e0*/  ELECT P1, UR62, PT ;  /* 0x00000000003e782f */ /* 0x000fe40003820000 */
[----:B------:R-:W-:Y:S01]  /*107f0*/  MOV R2, UR62 ;  /* 0x0000003e00027c02 */ /* 0x000fe20008000f00 */
[----:B------:R-:W-:Y:S10]  /*10800*/  ENDCOLLECTIVE ;  /* 0x000000000000791b */ /* 0x000ff40003800000 */
.L_x_334:
[----:B------:R-:W-:Y:S05]  /*10810*/  BSYNC B1 ;  /* 0x0000000000017941 */ /* 0x000fea0003800000 */
.L_x_333:
[----:B------:R-:W-:Y:S05]  /*10820*/  BRA `(.L_x_335) ;  /* 0xffffffe800b47947 */ /* 0x000fea000383ffff */
.L_x_307:
[----:B-1----:R1:W2:Y:S02]  /*10830*/  SYNCS.PHASECHK.TRANS64.TRYWAIT P1, [R11+URZ+0x58], R4 ;  /* 0x000058040b0075a7 */ /* 0x0022a4000802017f */
[----:B--2---:R-:W-:Y:S05]  /*10840*/  @!P1 NANOSLEEP.SYNCS 0x989680 ;  /* 0x009896800000995d */ /* 0x004fea0003900000 */
[----:B------:R-:W2:Y:S02]  /*10850*/  @!P1 SYNCS.PHASECHK.TRANS64 P1, [R11+URZ+0x58], R4 ;  /* 0x000058040b0095a7 */ /* 0x000ea4000802007f */
[----:B--2---:R-:W-:Y:S05]  /*10860*/  @!P1 BRA `(.L_x_307) ;  /* 0xfffffffc00f09947 */ /* 0x004fea000383ffff */
[----:B------:R-:W-:Y:S05]  /*10870*/  BRA `(.L_x_336) ;  /* 0xffffffe800f87947 */ /* 0x000fea000383ffff */
.L_x_316:
[----:B------:R-:W-:Y:S01]  /*10880*/  BSSY B0, `(.L_x_337) ;  /* 0x0000006000007945 */ /* 0x000fe20003800000 */
[----:B------:R-:W-:-:S07]  /*10890*/  IMAD.MOV.U32 R2, RZ, RZ, -0x1 ;  /* 0xffffffffff027424 */ /* 0x000fce00078e00ff */
[----:B01----:R-:W-:Y:S05]  /*108a0*/  WARPSYNC.COLLECTIVE R2, `(.L_x_338) ;  /* 0x00000000020c7348 */ /* 0x003fea0003c00000 */
[----:B------:R-:W-:Y:S02]  /*108b0*/  ELECT P1, UR62, PT ;  /* 0x00000000003e782f */ /* 0x000fe40003820000 */
[----:B------:R-:W-:Y:S01]  /*108c0*/  MOV R2, UR62 ;  /* 0x0000003e00027c02 */ /* 0x000fe20008000f00 */
[----:B01----:R-:W-:Y:S10]  /*108d0*/  ENDCOLLECTIVE ;  /* 0x000000000000791b */ /* 0x003ff40003800000 */
.L_x_338:
[----:B------:R-:W-:Y:S05]  /*108e0*/  BSYNC B0 ;  /* 0x0000000000007941 */ /* 0x000fea0003800000 */
.L_x_337:
[----:B------:R-:W-:Y:S01]  /*108f0*/  PLOP3.LUT P0, PT, P1, PT, PT, 0x80, 0x0 ;  /* 0x000000000000781c */ /* 0x000fe20000f0f070 */
[----:B------:R-:W-:-:S12]  /*10900*/  BRA `(.L_x_339) ;  /* 0xfffffff4008c7947 */ /* 0x000fd8000383ffff */
.L_x_320:
[----:B0-----:R0:W1:Y:S02]  /*10910*/  SYNCS.PHASECHK.TRANS64.TRYWAIT P0, [R7+URZ], R4 ;  /* 0x00000004070075a7 */ /* 0x001064000800017f */
[----:B-1----:R-:W-:Y:S05]  /*10920*/  @!P0 NANOSLEEP.SYNCS 0x989680 ;  /* 0x009896800000895d */ /* 0x002fea0003900000 */
[----:B------:R-:W1:Y:S02]  /*10930*/  @!P0 SYNCS.PHASECHK.TRANS64 P0, [R7+URZ], R4 ;  /* 0x00000004070085a7 */ /* 0x000e64000800007f */
[----:B-1----:R-:W-:Y:S05]  /*10940*/  @!P0 BRA `(.L_x_320) ;  /* 0xfffffffc00f08947 */ /* 0x002fea000383ffff */
[----:B------:R-:W-:Y:S05]  /*10950*/  BRA `(.L_x_340) ;  /* 0xfffffff400d07947 */ /* 0x000fea000383ffff */
.L_x_321:
[----:B0-----:R0:W1:Y:S02]  /*10960*/  SYNCS.PHASECHK.TRANS64.TRYWAIT P0, [R8+URZ], R5 ;  /* 0x00000005080075a7 */ /* 0x001064000800017f */
[----:B-1----:R-:W-:Y:S05]  /*10970*/  @!P0 NANOSLEEP.SYNCS 0x989680 ;  /* 0x009896800000895d */ /* 0x002fea0003900000 */
[----:B------:R-:W1:Y:S02]  /*10980*/  @!P0 SYNCS.PHASECHK.TRANS64 P0, [R8+URZ], R5 ;  /* 0x00000005080085a7 */ /* 0x000e64000800007f */
[----:B-1----:R-:W-:Y:S05]  /*10990*/  @!P0 BRA `(.L_x_321) ;  /* 0xfffffffc00f08947 */ /* 0x002fea000383ffff */
[----:B------:R-:W-:Y:S05]  /*109a0*/  BRA `(.L_x_341) ;  /* 0xfffffff400e07947 */ /* 0x000fea000383ffff */
.L_x_322:
[----:B0-----:R0:W1:Y:S02]  /*109b0*/  SYNCS.PHASECHK.TRANS64.TRYWAIT P0, [R9+URZ], R4 ;  /* 0x00000004090075a7 */ /* 0x001064000800017f */
[----:B-1----:R-:W-:Y:S05]  /*109c0*/  @!P0 NANOSLEEP.SYNCS 0x989680 ;  /* 0x009896800000895d */ /* 0x002fea0003900000 */
[----:B------:R-:W1:Y:S02]  /*109d0*/  @!P0 SYNCS.PHASECHK.TRANS64 P0, [R9+URZ], R4 ;  /* 0x00000004090085a7 */ /* 0x000e64000800007f */
[----:B-1----:R-:W-:Y:S05]  /*109e0*/  @!P0 BRA `(.L_x_322) ;  /* 0xfffffffc00f08947 */ /* 0x002fea000383ffff */
[----:B------:R-:W-:Y:S05]  /*109f0*/  BRA `(.L_x_342) ;  /* 0xfffffff400f07947 */ /* 0x000fea000383ffff */
.L_x_323:
[----:B0-----:R0:W1:Y:S02]  /*10a00*/  SYNCS.PHASECHK.TRANS64.TRYWAIT P0, [R8+URZ], R5 ;  /* 0x00000005080075a7 */ /* 0x001064000800017f */
[----:B-1----:R-:W-:Y:S05]  /*10a10*/  @!P0 NANOSLEEP.SYNCS 0x989680 ;  /* 0x009896800000895d */ /* 0x002fea0003900000 */
[----:B------:R-:W1:Y:S02]  /*10a20*/  @!P0 SYNCS.PHASECHK.TRANS64 P0, [R8+URZ], R5 ;  /* 0x00000005080085a7 */ /* 0x000e64000800007f */
[----:B-1----:R-:W-:Y:S05]  /*10a30*/  @!P0 BRA `(.L_x_323) ;  /* 0xfffffffc00f08947 */ /* 0x002fea000383ffff */
[----:B------:R-:W-:Y:S05]  /*10a40*/  BRA `(.L_x_343) ;  /* 0xfffffff800007947 */ /* 0x000fea000383ffff */
.L_x_324:
[----:B0-----:R0:W1:Y:S02]  /*10a50*/  SYNCS.PHASECHK.TRANS64.TRYWAIT P0, [R9+URZ], R4 ;  /* 0x00000004090075a7 */ /* 0x001064000800017f */
[----:B-1----:R-:W-:Y:S05]  /*10a60*/  @!P0 NANOSLEEP.SYNCS 0x989680 ;  /* 0x009896800000895d */ /* 0x002fea0003900000 */
[----:B------:R-:W1:Y:S02]  /*10a70*/  @!P0 SYNCS.PHASECHK.TRANS64 P0, [R9+URZ], R4 ;  /* 0x00000004090085a7 */ /* 0x000e64000800007f */
[----:B-1----:R-:W-:Y:S05]  /*10a80*/  @!P0 BRA `(.L_x_324) ;  /* 0xfffffffc00f08947 */ /* 0x002fea000383ffff */
[----:B------:R-:W-:Y:S05]  /*10a90*/  BRA `(.L_x_344) ;  /* 0xfffffff800107947 */ /* 0x000fea000383ffff */
.L_x_325:
[----:B0-----:R0:W1:Y:S02]  /*10aa0*/  SYNCS.PHASECHK.TRANS64.TRYWAIT P0, [R8+URZ], R5 ;  /* 0x00000005080075a7 */ /* 0x001064000800017f */
[----:B-1----:R-:W-:Y:S05]  /*10ab0*/  @!P0 NANOSLEEP.SYNCS 0x989680 ;  /* 0x009896800000895d */ /* 0x002fea0003900000 */
[----:B------:R-:W1:Y:S02]  /*10ac0*/  @!P0 SYNCS.PHASECHK.TRANS64 P0, [R8+URZ], R5 ;  /* 0x00000005080085a7 */ /* 0x000e64000800007f */
[----:B-1----:R-:W-:Y:S05]  /*10ad0*/  @!P0 BRA `(.L_x_325) ;  /* 0xfffffffc00f08947 */ /* 0x002fea000383ffff */
[----:B------:R-:W-:Y:S05]  /*10ae0*/  BRA `(.L_x_345) ;  /* 0xfffffff800207947 */ /* 0x000fea000383ffff */
.L_x_326:
[----:B0-----:R0:W1:Y:S02]  /*10af0*/  SYNCS.PHASECHK.TRANS64.TRYWAIT P0, [R9+URZ], R4 ;  /* 0x00000004090075a7 */ /* 0x001064000800017f */
[----:B-1----:R-:W-:Y:S05]  /*10b00*/  @!P0 NANOSLEEP.SYNCS 0x989680 ;  /* 0x009896800000895d */ /* 0x002fea0003900000 */
[----:B------:R-:W1:Y:S02]  /*10b10*/  @!P0 SYNCS.PHASECHK.TRANS64 P0, [R9+URZ], R4 ;  /* 0x00000004090085a7 */ /* 0x000e64000800007f */
[----:B-1----:R-:W-:Y:S05]  /*10b20*/  @!P0 BRA `(.L_x_326) ;  /* 0xfffffffc00f08947 */ /* 0x002fea000383ffff */
[----:B------:R-:W-:Y:S05]  /*10b30*/  BRA `(.L_x_346) ;  /* 0xfffffff800307947 */ /* 0x000fea000383ffff */
.L_x_327:
[----:B0-----:R0:W1:Y:S02]  /*10b40*/  SYNCS.PHASECHK.TRANS64.TRYWAIT P0, [R8+URZ], R5 ;  /* 0x00000005080075a7 */ /* 0x001064000800017f */
[----:B-1----:R-:W-:Y:S05]  /*10b50*/  @!P0 NANOSLEEP.SYNCS 0x989680 ;  /* 0x009896800000895d */ /* 0x002fea0003900000 */
[----:B------:R-:W1:Y:S02]  /*10b60*/  @!P0 SYNCS.PHASECHK.TRANS64 P0, [R8+URZ], R5 ;  /* 0x00000005080085a7 */ /* 0x000e64000800007f */
[----:B-1----:R-:W-:Y:S05]  /*10b70*/  @!P0 BRA `(.L_x_327) ;  /* 0xfffffffc00f08947 */ /* 0x002fea000383ffff */
[----:B------:R-:W-:Y:S05]  /*10b80*/  BRA `(.L_x_347) ;  /* 0xfffffff800407947 */ /* 0x000fea000383ffff */
.L_x_328:
[----:B0-----:R0:W1:Y:S02]  /*10b90*/  SYNCS.PHASECHK.TRANS64.TRYWAIT P0, [R9+URZ], R4 ;  /* 0x00000004090075a7 */ /* 0x001064000800017f */
[----:B-1----:R-:W-:Y:S05]  /*10ba0*/  @!P0 NANOSLEEP.SYNCS 0x989680 ;  /* 0x009896800000895d */ /* 0x002fea0003900000 */
[----:B------:R-:W1:Y:S02]  /*10bb0*/  @!P0 SYNCS.PHASECHK.TRANS64 P0, [R9+URZ], R4 ;  /* 0x00000004090085a7 */ /* 0x000e64000800007f */
[----:B-1----:R-:W-:Y:S05]  /*10bc0*/  @!P0 BRA `(.L_x_328) ;  /* 0xfffffffc00f08947 */ /* 0x002fea000383ffff */
[----:B------:R-:W-:Y:S05]  /*10bd0*/  BRA `(.L_x_348) ;  /* 0xfffffff800507947 */ /* 0x000fea000383ffff */
.L_x_329:
[----:B0-----:R0:W1:Y:S02]  /*10be0*/  SYNCS.PHASECHK.TRANS64.TRYWAIT P0, [R6+URZ], R5 ;  /* 0x00000005060075a7 */ /* 0x001064000800017f */
[----:B-1----:R-:W-:Y:S05]  /*10bf0*/  @!P0 NANOSLEEP.SYNCS 0x989680 ;  /* 0x009896800000895d */ /* 0x002fea0003900000 */
[----:B------:R-:W1:Y:S02]  /*10c00*/  @!P0 SYNCS.PHASECHK.TRANS64 P0, [R6+URZ], R5 ;  /* 0x00000005060085a7 */ /* 0x000e64000800007f */
[----:B-1----:R-:W-:Y:S05]  /*10c10*/  @!P0 BRA `(.L_x_329) ;  /* 0xfffffffc00f08947 */ /* 0x002fea000383ffff */
[----:B------:R-:W-:Y:S05]  /*10c20*/  BRA `(.L_x_349) ;  /* 0xfffffff800587947 */ /* 0x000fea000383ffff */
.L_x_350:
[----:B------:R-:W-:-:S00]  /*10c30*/  BRA `(.L_x_350) ;  /* 0xfffffffc00fc7947 */ /* 0x000fc0000383ffff */
[----:B------:R-:W-:-:S00]  /*10c40*/  NOP ;  /* 0x0000000000007918 */ /* 0x000fc00000000000 */
        /* <DEDUP_REMOVED lines=11> */
.L_x_351:


//--------------------- .nv.shared._ZN7cutlass13device_kernelINS_4gemm6kernel13GemmUniversalIN4cute5tupleIJiiiiEEENS1_10collective13CollectiveMmaINS1_37MainloopSm90TmaGmmaWarpSpecializedFP8ILi11ENS5_IJNS4_1CILi1EEENSA_ILi4EEESB_EEENS1_32KernelTmaWarpSpecializedPingpongEEENS5_IJNSA_ILi64EEENSA_ILi256EEESG_EEENS_12float_e5m2_tENS5_IJlSB_lEEESJ_SK_NS4_8TiledMMAINS4_8MMA_AtomIJNS4_4SM904GMMA31MMA_64x256x32_F32E5M2E5M2_SS_TNILNSO_7ScaleInE1ELSQ_1EEEEEENS4_6LayoutINS5_IJSB_SB_SB_EEENS5_IJNSA_ILi0EEESV_SV_EEEEENS5_IJNS4_10UnderscoreESY_SY_EEEEENS4_23SM90_TMA_LOAD_MULTICASTENS4_14ComposedLayoutINS4_7SwizzleILi2ELi4ELi3EEENS4_18smem_ptr_flag_bitsILi8EEENST_INS5_IJNSA_ILi8EEESG_EEENS5_IJSG_SB_EEEEEEEvNS4_8identityENS4_13SM90_TMA_LOADES1B_vS1C_EENS_8epilogue10collective6detail29Sm90TmaWarpSpecializedAdapterINS1G_15DefaultEpilogueISJ_SK_SK_NS1F_6thread17LinearCombinationISJ_Li1EffLNS1K_9ScaleType4KindE0ELNS_15FloatRoundStyleE2ESJ_EENS1_15EpilogueDefaultEEEEEvvEEEEvNT_6ParamsE --------------------------
	.section	.nv.shared._ZN7cutlass13device_kernelINS_4gemm6kernel13GemmUniversalIN4cute5tupleIJiiiiEEENS1_10collective13CollectiveMmaINS1_37MainloopSm90TmaGmmaWarpSpecializedFP8ILi11ENS5_IJNS4_1CILi1EEENSA_ILi4EEESB_EEENS1_32KernelTmaWarpSpecializedPingpongEEENS5_IJNSA_ILi64EEENSA_ILi256EEESG_EEENS_12float_e5m2_tENS5_IJlSB_lEEESJ_SK_NS4_8TiledMMAINS4_8MMA_AtomIJNS4_4SM904GMMA31MMA_64x256x32_F32E5M2E5M2_SS_TNILNSO_7ScaleInE1ELSQ_1EEEEEENS4_6LayoutINS5_IJSB_SB_SB_EEENS5_IJNSA_ILi0EEESV_SV_EEEEENS5_IJNS4_10UnderscoreESY_SY_EEEEENS4_23SM90_TMA_LOAD_MULTICASTENS4_14ComposedLayoutINS4_7SwizzleILi2ELi4ELi3EEENS4_18smem_ptr_flag_bitsILi8EEENST_INS5_IJNSA_ILi8EEESG_EEENS5_IJSG_SB_EEEEEEEvNS4_8identityENS4_13SM90_TMA_LOADES1B_vS1C_EENS_8epilogue10collective6detail29Sm90TmaWarpSpecializedAdapterINS1G_15DefaultEpilogueISJ_SK_SK_NS1F_6thread17LinearCombinationISJ_Li1EffLNS1K_9ScaleType4KindE0ELNS_15FloatRoundStyleE2ESJ_EENS1_15EpilogueDefaultEEEEEvvEEEEvNT_6ParamsE,"aw",@nobits
	.sectionflags	@""
	.align	16
	.zero		1024


//--------------------- .nv.shared.reserved.0     --------------------------
	.section	.nv.shared.reserved.0,"aw",@nobits
	.weak		__nv_reservedSMEM_offset_0_alias
	.size		__nv_reservedSMEM_offset_0_alias, 0, 0
	.other		__nv_reservedSMEM_offset_0_alias,@"STO_CUDA_RESERVED_SHARED STV_DEFAULT"
__nv_reservedSMEM_offset_0_alias:
	.zero		0


//--------------------- .nv.global                --------------------------
	.section	.nv.global,"aw",@nobits
.nv.global:
	.type		_ZN40_INTERNAL_9b3faff8_4_k_cu_5896d00c_239344cute1_E,@object
	.size		_ZN40_INTERNAL_9b3faff8_4_k_cu_5896d00c_239344cute1_E,(_ZN40_INTERNAL_9b3faff8_4_k_cu_5896d00c_239344cuda3std3__45__cpo6cbeginE - _ZN40_INTERNAL_9b3faff8_4_k_cu_5896d00c_239344cute1_E)
_ZN40_INTERNAL_9b3faff8_4_k_cu_5896d00c_239344cute1_E:
	.zero		1
	.type		_ZN40_INTERNAL_9b3faff8_4_k_cu_5896d00c_239344cuda3std3__45__cpo6cbeginE,@object
	.size		_ZN40_INTERNAL_9b3faff8_4_k_cu_5896d00c_239344cuda3std3__45__cpo6cbeginE,(_ZN40_INTERNAL_9b3faff8_4_k_cu_5896d00c_239344cuda3std3__48in_placeE - _ZN40_INTERNAL_9b3faff8_4_k_cu_5896d00c_239344cuda3std3__45__cpo6cbeginE)
_ZN40_INTERNAL_9b3faff8_4_k_cu_5896d00c_239344cuda3std3__45__cpo6cbeginE:
	.zero		1
	.type		_ZN40_INTERNAL_9b3faff8_4_k_cu_5896d00c_239344cuda3std3__48in_placeE,@object
	.size		_ZN40_INTERNAL_9b3faff8_4_k_cu_5896d00c_239344cuda3std3__48in_placeE,(_ZN40_INTERNAL_9b3faff8_4_k_cu_5896d00c_239344cuda3std6ranges3__45__cpo9iter_moveE - _ZN40_INTERNAL_9b3faff8_4_k_cu_5896d00c_239344cuda3std3__48in_placeE)
_ZN40_INTERNAL_9b3faff8_4_k_cu_5896d00c_239344cuda3std3__48in_placeE:
	.zero		1
	.type		_ZN40_INTERNAL_9b3faff8_4_k_cu_5896d00c_239344cuda3std6ranges3__45__cpo9iter_moveE,@object
	.size		_ZN40_INTERNAL_9b3faff8_4_k_cu_5896d00c_239344cuda3std6ranges3__45__cpo9iter_moveE,(_ZN40_INTERNAL_9b3faff8_4_k_cu_5896d00c_239344cuda3std3__45__cpo5beginE - _ZN40_INTERNAL_9b3faff8_4_k_cu_5896d00c_239344cuda3std6ranges3__45__cpo9iter_moveE)
_ZN40_INTERNAL_9b3faff8_4_k_cu_5896d00c_239344cuda3std6ranges3__45__cpo9iter_moveE:
	.zero		1
	.type		_ZN40_INTERNAL_9b3faff8_4_k_cu_5896d00c_239344cuda3std3__45__cpo5beginE,@object
	.size		_ZN40_INTERNAL_9b3faff8_4_k_cu_5896d00c_239344cuda3std3__45__cpo5beginE,(_ZN40_INTERNAL_9b3faff8_4_k_cu_5896d00c_239344cuda3std3__442_GLOBAL__N__9b3faff8_4_k_cu_5896d00c_239346ignoreE - _ZN40_INTERNAL_9b3faff8_4_k_cu_5896d00c_239344cuda3std3__45__cpo5beginE)
_ZN40_INTERNAL_9b3faff8_4_k_cu_5896d00c_239344cuda3std3__45__cpo5beginE:
	.zero		1
	.type		_ZN40_INTERNAL_9b3faff8_4_k_cu_5896d00c_239344cuda3std3__442_GLOBAL__N__9b3faff8_4_k_cu_5896d00c_239346ignoreE,@object
	.size		_ZN40_INTERNAL_9b3faff8_4_k_cu_5896d00c_239344cuda3std3__442_GLOBAL__N__9b3faff8_4_k_cu_5896d00c_239346ignoreE,(_ZN40_INTERNAL_9b3faff8_4_k_cu_5896d00c_239344cute7productE - _ZN40_INTERNAL_9b3faff8_4_k_cu_5896d00c_239344cuda3std3__442_GLOBAL__N__9b3faff8_4_k_cu_5896d00c_239346ignoreE)
_ZN40_INTERNAL_9b3faff8_4_k_cu_5896d00c_239344cuda3std3__442_GLOBAL__N__9b3faff8_4_k_cu_5896d00c_239346ignoreE:
	.zero		1
	.type		_ZN40_INTERNAL_9b3faff8_4_k_cu_5896d00c_239344cute7productE,@object
	.size		_ZN40_INTERNAL_9b3faff8_4_k_cu_5896d00c_239344cute7productE,(_ZN40_INTERNAL_9b3faff8_4_k_cu_5896d00c_239344cuda3std3__45__cpo3endE - _ZN40_INTERNAL_9b3faff8_4_k_cu_5896d00c_239344cute7productE)
_ZN40_INTERNAL_9b3faff8_4_k_cu_5896d00c_239344cute7productE:
	.zero		1
	.type		_ZN40_INTERNAL_9b3faff8_4_k_cu_5896d00c_239344cuda3std3__45__cpo3endE,@object
	.size		_ZN40_INTERNAL_9b3faff8_4_k_cu_5896d00c_239344cuda3std3__45__cpo3endE,(_ZN40_INTERNAL_9b3faff8_4_k_cu_5896d00c_239344cuda3std3__419piecewise_constructE - _ZN40_INTERNAL_9b3faff8_4_k_cu_5896d00c_239344cuda3std3__45__cpo3endE)
_ZN40_INTERNAL_9b3faff8_4_k_cu_5896d00c_239344cuda3std3__45__cpo3endE:
	.zero		1
	.type		_ZN40_INTERNAL_9b3faff8_4_k_cu_5896d00c_239344cuda3std3__419piecewise_constructE,@object
	.size		_ZN40_INTERNAL_9b3faff8_4_k_cu_5896d00c_239344cuda3std3__419piecewise_constructE,(_ZN40_INTERNAL_9b3faff8_4_k_cu_5896d00c_239344cuda3std3__45__cpo4cendE - _ZN40_INTERNAL_9b3faff8_4_k_cu_5896d00c_239344cuda3std3__419piecewise_constructE)
_ZN40_INTERNAL_9b3faff8_4_k_cu_5896d00c_239344cuda3std3__419piecewise_constructE:
	.zero		1
	.type		_ZN40_INTERNAL_9b3faff8_4_k_cu_5896d00c_239344cuda3std3__45__cpo4cendE,@object
	.size		_ZN40_INTERNAL_9b3faff8_4_k_cu_5896d00c_239344cuda3std3__45__cpo4cendE,(_ZN40_INTERNAL_9b3faff8_4_k_cu_5896d00c_239344cuda3std6ranges3__45__cpo4swapE - _ZN40_INTERNAL_9b3faff8_4_k_cu_5896d00c_239344cuda3std3__45__cpo4cendE)
_ZN40_INTERNAL_9b3faff8_4_k_cu_5896d00c_239344cuda3std3__45__cpo4cendE:
	.zero		1
	.type		_ZN40_INTERNAL_9b3faff8_4_k_cu_5896d00c_239344cuda3std6ranges3__45__cpo4swapE,@object
	.size		_ZN40_INTERNAL_9b3faff8_4_k_cu_5896d00c_239344cuda3std6ranges3__45__cpo4swapE,(.L_7 - _ZN40_INTERNAL_9b3faff8_4_k_cu_5896d00c_239344cuda3std6ranges3__45__cpo4swapE)
_ZN40_INTERNAL_9b3faff8_4_k_cu_5896d00c_239344cuda3std6ranges3__45__cpo4swapE:
	.zero		1
.L_7:


//--------------------- .nv.constant0._ZN7cutlass13device_kernelINS_4gemm6kernel13GemmUniversalIN4cute5tupleIJiiiiEEENS1_10collective13CollectiveMmaINS1_37MainloopSm90TmaGmmaWarpSpecializedFP8ILi11ENS5_IJNS4_1CILi1EEENSA_ILi4EEESB_EEENS1_32KernelTmaWarpSpecializedPingpongEEENS5_IJNSA_ILi64EEENSA_ILi256EEESG_EEENS_12float_e5m2_tENS5_IJlSB_lEEESJ_SK_NS4_8TiledMMAINS4_8MMA_AtomIJNS4_4SM904GMMA31MMA_64x256x32_F32E5M2E5M2_SS_TNILNSO_7ScaleInE1ELSQ_1EEEEEENS4_6LayoutINS5_IJSB_SB_SB_EEENS5_IJNSA_ILi0EEESV_SV_EEEEENS5_IJNS4_10UnderscoreESY_SY_EEEEENS4_23SM90_TMA_LOAD_MULTICASTENS4_14ComposedLayoutINS4_7SwizzleILi2ELi4ELi3EEENS4_18smem_ptr_flag_bitsILi8EEENST_INS5_IJNSA_ILi8EEESG_EEENS5_IJSG_SB_EEEEEEEvNS4_8identityENS4_13SM90_TMA_LOADES1B_vS1C_EENS_8epilogue10collective6detail29Sm90TmaWarpSpecializedAdapterINS1G_15DefaultEpilogueISJ_SK_SK_NS1F_6thread17LinearCombinationISJ_Li1EffLNS1K_9ScaleType4KindE0ELNS_15FloatRoundStyleE2ESJ_EENS1_15EpilogueDefaultEEEEEvvEEEEvNT_6ParamsE --------------------------
	.section	.nv.constant0._ZN7cutlass13device_kernelINS_4gemm6kernel13GemmUniversalIN4cute5tupleIJiiiiEEENS1_10collective13CollectiveMmaINS1_37MainloopSm90TmaGmmaWarpSpecializedFP8ILi11ENS5_IJNS4_1CILi1EEENSA_ILi4EEESB_EEENS1_32KernelTmaWarpSpecializedPingpongEEENS5_IJNSA_ILi64EEENSA_ILi256EEESG_EEENS_12float_e5m2_tENS5_IJlSB_lEEESJ_SK_NS4_8TiledMMAINS4_8MMA_AtomIJNS4_4SM904GMMA31MMA_64x256x32_F32E5M2E5M2_SS_TNILNSO_7ScaleInE1ELSQ_1EEEEEENS4_6LayoutINS5_IJSB_SB_SB_EEENS5_IJNSA_ILi0EEESV_SV_EEEEENS5_IJNS4_10UnderscoreESY_SY_EEEEENS4_23SM90_TMA_LOAD_MULTICASTENS4_14ComposedLayoutINS4_7SwizzleILi2ELi4ELi3EEENS4_18smem_ptr_flag_bitsILi8EEENST_INS5_IJNSA_ILi8EEESG_EEENS5_IJSG_SB_EEEEEEEvNS4_8identityENS4_13SM90_TMA_LOADES1B_vS1C_EENS_8epilogue10collective6detail29Sm90TmaWarpSpecializedAdapterINS1G_15DefaultEpilogueISJ_SK_SK_NS1F_6thread17LinearCombinationISJ_Li1EffLNS1K_9ScaleType4KindE0ELNS_15FloatRoundStyleE2ESJ_EENS1_15EpilogueDefaultEEEEEvvEEEEvNT_6ParamsE,"a",@progbits
	.sectionflags	@""
	.align	4
.nv.constant0._ZN7cutlass13device_kernelINS_4gemm6kernel13GemmUniversalIN4cute5tupleIJiiiiEEENS1_10collective13CollectiveMmaINS1_37MainloopSm90TmaGmmaWarpSpecializedFP8ILi11ENS5_IJNS4_1CILi1EEENSA_ILi4EEESB_EEENS1_32KernelTmaWarpSpecializedPingpongEEENS5_IJNSA_ILi64EEENSA_ILi256EEESG_EEENS_12float_e5m2_tENS5_IJlSB_lEEESJ_SK_NS4_8TiledMMAINS4_8MMA_AtomIJNS4_4SM904GMMA31MMA_64x256x32_F32E5M2E5M2_SS_TNILNSO_7ScaleInE1ELSQ_1EEEEEENS4_6LayoutINS5_IJSB_SB_SB_EEENS5_IJNSA_ILi0EEESV_SV_EEEEENS5_IJNS4_10UnderscoreESY_SY_EEEEENS4_23SM90_TMA_LOAD_MULTICASTENS4_14ComposedLayoutINS4_7SwizzleILi2ELi4ELi3EEENS4_18smem_ptr_flag_bitsILi8EEENST_INS5_IJNSA_ILi8EEESG_EEENS5_IJSG_SB_EEEEEEEvNS4_8identityENS4_13SM90_TMA_LOADES1B_vS1C_EENS_8epilogue10collective6detail29Sm90TmaWarpSpecializedAdapterINS1G_15DefaultEpilogueISJ_SK_SK_NS1F_6thread17LinearCombinationISJ_Li1EffLNS1K_9ScaleType4KindE0ELNS_15FloatRoundStyleE2ESJ_EENS1_15EpilogueDefaultEEEEEvvEEEEvNT_6ParamsE:
	.zero		1664


//--------------------- SYMBOLS --------------------------

	.type		.nv.reservedSmem.offset0,@object
	.size		.nv.reservedSmem.offset0,0x4
